//
// Generated by NVIDIA NVVM Compiler
//
// Compiler Build ID: CL-36424714
// Cuda compilation tools, release 13.0, V13.0.88
// Based on NVVM 20.0.0
//

.version 9.0
.target sm_100
.address_size 64

	// .globl	_Z19generate_EV_indicesPiS_
// _ZZ13row_traversaliPjmPiS0_S_iS0_S0_S0_E8main_row has been demoted
// _ZZ13row_traversaliPjmPiS0_S_iS0_S0_S0_E10check_rows has been demoted
// _ZZ13col_traversaliPjmPiS0_S_iS0_S0_E8main_row has been demoted
// _ZZ13col_traversaliPjmPiS0_S_iS0_S0_E10check_rows has been demoted

.visible .entry _Z19generate_EV_indicesPiS_(
	.param .u64 .ptr .align 1 _Z19generate_EV_indicesPiS__param_0,
	.param .u64 .ptr .align 1 _Z19generate_EV_indicesPiS__param_1
)
{
	.reg .pred 	%p<6>;
	.reg .b32 	%r<27>;
	.reg .b64 	%rd<17>;

	ld.param.u64 	%rd5, [_Z19generate_EV_indicesPiS__param_0];
	ld.param.u64 	%rd6, [_Z19generate_EV_indicesPiS__param_1];
	cvta.to.global.u64 	%rd1, %rd6;
	cvta.to.global.u64 	%rd7, %rd5;
	add.s64 	%rd16, %rd7, 8;
	mov.b32 	%r23, -1;
	mov.b32 	%r21, 3;
$L__BB0_1:
	ld.global.u32 	%r14, [%rd16+-8];
	setp.le.s32 	%p1, %r14, %r23;
	@%p1 bra 	$L__BB0_3;
	add.s32 	%r3, %r23, 1;
	mul.wide.s32 	%rd8, %r23, 4;
	add.s64 	%rd9, %rd1, %rd8;
	add.s32 	%r15, %r21, -3;
	st.global.u32 	[%rd9+4], %r15;
	mov.u32 	%r23, %r3;
$L__BB0_3:
	ld.global.u32 	%r16, [%rd16+-4];
	setp.le.s32 	%p2, %r16, %r23;
	@%p2 bra 	$L__BB0_5;
	add.s32 	%r17, %r21, -2;
	add.s32 	%r5, %r23, 1;
	mul.wide.s32 	%rd10, %r23, 4;
	add.s64 	%rd11, %rd1, %rd10;
	st.global.u32 	[%rd11+4], %r17;
	mov.u32 	%r23, %r5;
$L__BB0_5:
	ld.global.u32 	%r18, [%rd16];
	setp.le.s32 	%p3, %r18, %r23;
	@%p3 bra 	$L__BB0_7;
	add.s32 	%r19, %r21, -1;
	add.s32 	%r7, %r23, 1;
	mul.wide.s32 	%rd12, %r23, 4;
	add.s64 	%rd13, %rd1, %rd12;
	st.global.u32 	[%rd13+4], %r19;
	mov.u32 	%r23, %r7;
$L__BB0_7:
	setp.eq.s32 	%p4, %r21, 58595;
	@%p4 bra 	$L__BB0_11;
	ld.global.u32 	%r20, [%rd16+4];
	setp.le.s32 	%p5, %r20, %r23;
	@%p5 bra 	$L__BB0_10;
	add.s32 	%r9, %r23, 1;
	mul.wide.s32 	%rd14, %r23, 4;
	add.s64 	%rd15, %rd1, %rd14;
	st.global.u32 	[%rd15+4], %r21;
	mov.u32 	%r23, %r9;
$L__BB0_10:
	add.s32 	%r21, %r21, 4;
	add.s64 	%rd16, %rd16, 16;
	bra.uni 	$L__BB0_1;
$L__BB0_11:
	ret;

}
	// .globl	_Z19generate_EU_indicesPiS_
.visible .entry _Z19generate_EU_indicesPiS_(
	.param .u64 .ptr .align 1 _Z19generate_EU_indicesPiS__param_0,
	.param .u64 .ptr .align 1 _Z19generate_EU_indicesPiS__param_1
)
{
	.reg .pred 	%p<6>;
	.reg .b32 	%r<27>;
	.reg .b64 	%rd<17>;

	ld.param.u64 	%rd5, [_Z19generate_EU_indicesPiS__param_0];
	ld.param.u64 	%rd6, [_Z19generate_EU_indicesPiS__param_1];
	cvta.to.global.u64 	%rd1, %rd6;
	cvta.to.global.u64 	%rd7, %rd5;
	add.s64 	%rd16, %rd7, 8;
	mov.b32 	%r23, -1;
	mov.b32 	%r21, 3;
$L__BB1_1:
	ld.global.u32 	%r14, [%rd16+-8];
	setp.le.s32 	%p1, %r14, %r23;
	@%p1 bra 	$L__BB1_3;
	add.s32 	%r3, %r23, 1;
	mul.wide.s32 	%rd8, %r23, 4;
	add.s64 	%rd9, %rd1, %rd8;
	add.s32 	%r15, %r21, -3;
	st.global.u32 	[%rd9+4], %r15;
	mov.u32 	%r23, %r3;
$L__BB1_3:
	ld.global.u32 	%r16, [%rd16+-4];
	setp.le.s32 	%p2, %r16, %r23;
	@%p2 bra 	$L__BB1_5;
	add.s32 	%r17, %r21, -2;
	add.s32 	%r5, %r23, 1;
	mul.wide.s32 	%rd10, %r23, 4;
	add.s64 	%rd11, %rd1, %rd10;
	st.global.u32 	[%rd11+4], %r17;
	mov.u32 	%r23, %r5;
$L__BB1_5:
	ld.global.u32 	%r18, [%rd16];
	setp.le.s32 	%p3, %r18, %r23;
	@%p3 bra 	$L__BB1_7;
	add.s32 	%r19, %r21, -1;
	add.s32 	%r7, %r23, 1;
	mul.wide.s32 	%rd12, %r23, 4;
	add.s64 	%rd13, %rd1, %rd12;
	st.global.u32 	[%rd13+4], %r19;
	mov.u32 	%r23, %r7;
$L__BB1_7:
	setp.eq.s32 	%p4, %r21, 58595;
	@%p4 bra 	$L__BB1_11;
	ld.global.u32 	%r20, [%rd16+4];
	setp.le.s32 	%p5, %r20, %r23;
	@%p5 bra 	$L__BB1_10;
	add.s32 	%r9, %r23, 1;
	mul.wide.s32 	%rd14, %r23, 4;
	add.s64 	%rd15, %rd1, %rd14;
	st.global.u32 	[%rd15+4], %r21;
	mov.u32 	%r23, %r9;
$L__BB1_10:
	add.s32 	%r21, %r21, 4;
	add.s64 	%rd16, %rd16, 16;
	bra.uni 	$L__BB1_1;
$L__BB1_11:
	ret;

}
	// .globl	_Z11make_bitmapPjPiS0_S0_mS_mS0_S0_
.visible .entry _Z11make_bitmapPjPiS0_S0_mS_mS0_S0_(
	.param .u64 .ptr .align 1 _Z11make_bitmapPjPiS0_S0_mS_mS0_S0__param_0,
	.param .u64 .ptr .align 1 _Z11make_bitmapPjPiS0_S0_mS_mS0_S0__param_1,
	.param .u64 .ptr .align 1 _Z11make_bitmapPjPiS0_S0_mS_mS0_S0__param_2,
	.param .u64 .ptr .align 1 _Z11make_bitmapPjPiS0_S0_mS_mS0_S0__param_3,
	.param .u64 _Z11make_bitmapPjPiS0_S0_mS_mS0_S0__param_4,
	.param .u64 .ptr .align 1 _Z11make_bitmapPjPiS0_S0_mS_mS0_S0__param_5,
	.param .u64 _Z11make_bitmapPjPiS0_S0_mS_mS0_S0__param_6,
	.param .u64 .ptr .align 1 _Z11make_bitmapPjPiS0_S0_mS_mS0_S0__param_7,
	.param .u64 .ptr .align 1 _Z11make_bitmapPjPiS0_S0_mS_mS0_S0__param_8
)
{
	.reg .pred 	%p<2>;
	.reg .b32 	%r<103>;
	.reg .b64 	%rd<71>;

	ld.param.u64 	%rd13, [_Z11make_bitmapPjPiS0_S0_mS_mS0_S0__param_0];
	ld.param.u64 	%rd14, [_Z11make_bitmapPjPiS0_S0_mS_mS0_S0__param_1];
	ld.param.u64 	%rd15, [_Z11make_bitmapPjPiS0_S0_mS_mS0_S0__param_2];
	ld.param.u64 	%rd11, [_Z11make_bitmapPjPiS0_S0_mS_mS0_S0__param_4];
	ld.param.u64 	%rd16, [_Z11make_bitmapPjPiS0_S0_mS_mS0_S0__param_5];
	ld.param.u64 	%rd12, [_Z11make_bitmapPjPiS0_S0_mS_mS0_S0__param_6];
	ld.param.u64 	%rd17, [_Z11make_bitmapPjPiS0_S0_mS_mS0_S0__param_7];
	ld.param.u64 	%rd18, [_Z11make_bitmapPjPiS0_S0_mS_mS0_S0__param_8];
	cvta.to.global.u64 	%rd1, %rd18;
	cvta.to.global.u64 	%rd2, %rd17;
	cvta.to.global.u64 	%rd3, %rd16;
	cvta.to.global.u64 	%rd4, %rd13;
	cvta.to.global.u64 	%rd19, %rd15;
	cvta.to.global.u64 	%rd20, %rd14;
	add.s64 	%rd70, %rd20, 8;
	add.s64 	%rd69, %rd19, 8;
	mov.b32 	%r102, 0;
$L__BB2_1:
	ld.global.s32 	%rd21, [%rd70+-8];
	mad.lo.s64 	%rd22, %rd11, %rd21, %rd4;
	ld.global.u32 	%r4, [%rd69+-8];
	shr.s32 	%r5, %r4, 31;
	shr.u32 	%r6, %r5, 27;
	add.s32 	%r7, %r4, %r6;
	shr.s32 	%r8, %r7, 5;
	mul.wide.s32 	%rd23, %r8, 4;
	add.s64 	%rd24, %rd22, %rd23;
	ld.global.u32 	%r9, [%rd24];
	and.b32  	%r10, %r4, 31;
	mov.b32 	%r11, 1;
	shl.b32 	%r12, %r11, %r10;
	or.b32  	%r13, %r12, %r9;
	st.global.u32 	[%rd24], %r13;
	ld.global.s32 	%rd25, [%rd69+-8];
	mad.lo.s64 	%rd26, %rd12, %rd25, %rd3;
	ld.global.u32 	%r14, [%rd70+-8];
	shr.s32 	%r15, %r14, 31;
	shr.u32 	%r16, %r15, 27;
	add.s32 	%r17, %r14, %r16;
	shr.s32 	%r18, %r17, 5;
	mul.wide.s32 	%rd27, %r18, 4;
	add.s64 	%rd28, %rd26, %rd27;
	ld.global.u32 	%r19, [%rd28];
	and.b32  	%r20, %r14, 31;
	shl.b32 	%r21, %r11, %r20;
	or.b32  	%r22, %r21, %r19;
	st.global.u32 	[%rd28], %r22;
	ld.global.u32 	%r23, [%rd69+-8];
	mul.wide.s32 	%rd29, %r23, 4;
	add.s64 	%rd30, %rd2, %rd29;
	ld.global.u32 	%r24, [%rd30];
	add.s32 	%r25, %r24, 1;
	st.global.u32 	[%rd30], %r25;
	ld.global.u32 	%r26, [%rd70+-8];
	mul.wide.s32 	%rd31, %r26, 4;
	add.s64 	%rd32, %rd1, %rd31;
	ld.global.u32 	%r27, [%rd32];
	add.s32 	%r28, %r27, 1;
	st.global.u32 	[%rd32], %r28;
	ld.global.s32 	%rd33, [%rd70+-4];
	mad.lo.s64 	%rd34, %rd11, %rd33, %rd4;
	ld.global.u32 	%r29, [%rd69+-4];
	shr.s32 	%r30, %r29, 31;
	shr.u32 	%r31, %r30, 27;
	add.s32 	%r32, %r29, %r31;
	shr.s32 	%r33, %r32, 5;
	mul.wide.s32 	%rd35, %r33, 4;
	add.s64 	%rd36, %rd34, %rd35;
	ld.global.u32 	%r34, [%rd36];
	and.b32  	%r35, %r29, 31;
	shl.b32 	%r36, %r11, %r35;
	or.b32  	%r37, %r36, %r34;
	st.global.u32 	[%rd36], %r37;
	ld.global.s32 	%rd37, [%rd69+-4];
	mad.lo.s64 	%rd38, %rd12, %rd37, %rd3;
	ld.global.u32 	%r38, [%rd70+-4];
	shr.s32 	%r39, %r38, 31;
	shr.u32 	%r40, %r39, 27;
	add.s32 	%r41, %r38, %r40;
	shr.s32 	%r42, %r41, 5;
	mul.wide.s32 	%rd39, %r42, 4;
	add.s64 	%rd40, %rd38, %rd39;
	ld.global.u32 	%r43, [%rd40];
	and.b32  	%r44, %r38, 31;
	shl.b32 	%r45, %r11, %r44;
	or.b32  	%r46, %r45, %r43;
	st.global.u32 	[%rd40], %r46;
	ld.global.u32 	%r47, [%rd69+-4];
	mul.wide.s32 	%rd41, %r47, 4;
	add.s64 	%rd42, %rd2, %rd41;
	ld.global.u32 	%r48, [%rd42];
	add.s32 	%r49, %r48, 1;
	st.global.u32 	[%rd42], %r49;
	ld.global.u32 	%r50, [%rd70+-4];
	mul.wide.s32 	%rd43, %r50, 4;
	add.s64 	%rd44, %rd1, %rd43;
	ld.global.u32 	%r51, [%rd44];
	add.s32 	%r52, %r51, 1;
	st.global.u32 	[%rd44], %r52;
	ld.global.s32 	%rd45, [%rd70];
	mad.lo.s64 	%rd46, %rd11, %rd45, %rd4;
	ld.global.u32 	%r53, [%rd69];
	shr.s32 	%r54, %r53, 31;
	shr.u32 	%r55, %r54, 27;
	add.s32 	%r56, %r53, %r55;
	shr.s32 	%r57, %r56, 5;
	mul.wide.s32 	%rd47, %r57, 4;
	add.s64 	%rd48, %rd46, %rd47;
	ld.global.u32 	%r58, [%rd48];
	and.b32  	%r59, %r53, 31;
	shl.b32 	%r60, %r11, %r59;
	or.b32  	%r61, %r60, %r58;
	st.global.u32 	[%rd48], %r61;
	ld.global.s32 	%rd49, [%rd69];
	mad.lo.s64 	%rd50, %rd12, %rd49, %rd3;
	ld.global.u32 	%r62, [%rd70];
	shr.s32 	%r63, %r62, 31;
	shr.u32 	%r64, %r63, 27;
	add.s32 	%r65, %r62, %r64;
	shr.s32 	%r66, %r65, 5;
	mul.wide.s32 	%rd51, %r66, 4;
	add.s64 	%rd52, %rd50, %rd51;
	ld.global.u32 	%r67, [%rd52];
	and.b32  	%r68, %r62, 31;
	shl.b32 	%r69, %r11, %r68;
	or.b32  	%r70, %r69, %r67;
	st.global.u32 	[%rd52], %r70;
	ld.global.u32 	%r71, [%rd69];
	mul.wide.s32 	%rd53, %r71, 4;
	add.s64 	%rd54, %rd2, %rd53;
	ld.global.u32 	%r72, [%rd54];
	add.s32 	%r73, %r72, 1;
	st.global.u32 	[%rd54], %r73;
	ld.global.u32 	%r74, [%rd70];
	mul.wide.s32 	%rd55, %r74, 4;
	add.s64 	%rd56, %rd1, %rd55;
	ld.global.u32 	%r75, [%rd56];
	add.s32 	%r76, %r75, 1;
	st.global.u32 	[%rd56], %r76;
	setp.eq.s32 	%p1, %r102, 58592;
	@%p1 bra 	$L__BB2_3;
	ld.global.s32 	%rd57, [%rd70+4];
	mad.lo.s64 	%rd58, %rd11, %rd57, %rd4;
	ld.global.u32 	%r77, [%rd69+4];
	shr.s32 	%r78, %r77, 31;
	shr.u32 	%r79, %r78, 27;
	add.s32 	%r80, %r77, %r79;
	shr.s32 	%r81, %r80, 5;
	mul.wide.s32 	%rd59, %r81, 4;
	add.s64 	%rd60, %rd58, %rd59;
	ld.global.u32 	%r82, [%rd60];
	and.b32  	%r83, %r77, 31;
	mov.b32 	%r84, 1;
	shl.b32 	%r85, %r84, %r83;
	or.b32  	%r86, %r85, %r82;
	st.global.u32 	[%rd60], %r86;
	ld.global.s32 	%rd61, [%rd69+4];
	mad.lo.s64 	%rd62, %rd12, %rd61, %rd3;
	ld.global.u32 	%r87, [%rd70+4];
	shr.s32 	%r88, %r87, 31;
	shr.u32 	%r89, %r88, 27;
	add.s32 	%r90, %r87, %r89;
	shr.s32 	%r91, %r90, 5;
	mul.wide.s32 	%rd63, %r91, 4;
	add.s64 	%rd64, %rd62, %rd63;
	ld.global.u32 	%r92, [%rd64];
	and.b32  	%r93, %r87, 31;
	shl.b32 	%r94, %r84, %r93;
	or.b32  	%r95, %r94, %r92;
	st.global.u32 	[%rd64], %r95;
	ld.global.u32 	%r96, [%rd69+4];
	mul.wide.s32 	%rd65, %r96, 4;
	add.s64 	%rd66, %rd2, %rd65;
	ld.global.u32 	%r97, [%rd66];
	add.s32 	%r98, %r97, 1;
	st.global.u32 	[%rd66], %r98;
	ld.global.u32 	%r99, [%rd70+4];
	mul.wide.s32 	%rd67, %r99, 4;
	add.s64 	%rd68, %rd1, %rd67;
	ld.global.u32 	%r100, [%rd68];
	add.s32 	%r101, %r100, 1;
	st.global.u32 	[%rd68], %r101;
	add.s32 	%r102, %r102, 4;
	add.s64 	%rd70, %rd70, 16;
	add.s64 	%rd69, %rd69, 16;
	bra.uni 	$L__BB2_1;
$L__BB2_3:
	ret;

}
	// .globl	_Z13row_traversaliPjmPiS0_S_iS0_S0_S0_
.visible .entry _Z13row_traversaliPjmPiS0_S_iS0_S0_S0_(
	.param .u32 _Z13row_traversaliPjmPiS0_S_iS0_S0_S0__param_0,
	.param .u64 .ptr .align 1 _Z13row_traversaliPjmPiS0_S_iS0_S0_S0__param_1,
	.param .u64 _Z13row_traversaliPjmPiS0_S_iS0_S0_S0__param_2,
	.param .u64 .ptr .align 1 _Z13row_traversaliPjmPiS0_S_iS0_S0_S0__param_3,
	.param .u64 .ptr .align 1 _Z13row_traversaliPjmPiS0_S_iS0_S0_S0__param_4,
	.param .u64 .ptr .align 1 _Z13row_traversaliPjmPiS0_S_iS0_S0_S0__param_5,
	.param .u32 _Z13row_traversaliPjmPiS0_S_iS0_S0_S0__param_6,
	.param .u64 .ptr .align 1 _Z13row_traversaliPjmPiS0_S_iS0_S0_S0__param_7,
	.param .u64 .ptr .align 1 _Z13row_traversaliPjmPiS0_S_iS0_S0_S0__param_8,
	.param .u64 .ptr .align 1 _Z13row_traversaliPjmPiS0_S_iS0_S0_S0__param_9
)
{
	.local .align 4 .b8 	__local_depot3[4844];
	.reg .b64 	%SP;
	.reg .b64 	%SPL;
	.reg .pred 	%p<143>;
	.reg .b16 	%rs<5>;
	.reg .b32 	%r<989>;
	.reg .b64 	%rd<194>;
	// demoted variable
	.shared .align 4 .b8 _ZZ13row_traversaliPjmPiS0_S_iS0_S0_S0_E8main_row[2752];
	// demoted variable
	.shared .align 1 .b8 _ZZ13row_traversaliPjmPiS0_S_iS0_S0_S0_E10check_rows[16726];
	mov.u64 	%SPL, __local_depot3;
	ld.param.u32 	%r152, [_Z13row_traversaliPjmPiS0_S_iS0_S0_S0__param_0];
	ld.param.u64 	%rd27, [_Z13row_traversaliPjmPiS0_S_iS0_S0_S0__param_1];
	ld.param.u64 	%rd23, [_Z13row_traversaliPjmPiS0_S_iS0_S0_S0__param_2];
	ld.param.u64 	%rd28, [_Z13row_traversaliPjmPiS0_S_iS0_S0_S0__param_3];
	ld.param.u64 	%rd24, [_Z13row_traversaliPjmPiS0_S_iS0_S0_S0__param_4];
	ld.param.u32 	%r151, [_Z13row_traversaliPjmPiS0_S_iS0_S0_S0__param_6];
	ld.param.u64 	%rd26, [_Z13row_traversaliPjmPiS0_S_iS0_S0_S0__param_7];
	ld.param.u64 	%rd29, [_Z13row_traversaliPjmPiS0_S_iS0_S0_S0__param_8];
	ld.param.u64 	%rd30, [_Z13row_traversaliPjmPiS0_S_iS0_S0_S0__param_9];
	cvta.to.global.u64 	%rd1, %rd27;
	cvta.to.global.u64 	%rd2, %rd28;
	cvta.to.global.u64 	%rd3, %rd30;
	cvta.to.global.u64 	%rd4, %rd29;
	add.u64 	%rd5, %SPL, 0;
	mov.u32 	%r153, %ctaid.x;
	add.s32 	%r1, %r152, %r153;
	mov.u32 	%r939, %tid.x;
	mov.u32 	%r3, %ntid.x;
	setp.gt.s32 	%p3, %r1, 16725;
	@%p3 bra 	$L__BB3_104;
	setp.gt.u32 	%p4, %r939, 687;
	@%p4 bra 	$L__BB3_8;
	cvt.s64.s32 	%rd32, %r1;
	mad.lo.s64 	%rd6, %rd23, %rd32, %rd1;
	add.s32 	%r154, %r939, %r3;
	max.u32 	%r155, %r154, 688;
	setp.lt.u32 	%p5, %r154, 688;
	selp.u32 	%r156, 1, 0, %p5;
	add.s32 	%r157, %r154, %r156;
	sub.s32 	%r158, %r155, %r157;
	div.u32 	%r159, %r158, %r3;
	add.s32 	%r4, %r159, %r156;
	and.b32  	%r160, %r4, 3;
	setp.eq.s32 	%p6, %r160, 3;
	mov.u32 	%r922, %r939;
	@%p6 bra 	$L__BB3_5;
	add.s32 	%r162, %r4, 1;
	and.b32  	%r5, %r162, 3;
	mov.b32 	%r921, 0;
	mov.u32 	%r922, %r939;
$L__BB3_4:
	.pragma "nounroll";
	mul.wide.u32 	%rd33, %r922, 4;
	add.s64 	%rd34, %rd6, %rd33;
	ld.global.u32 	%r163, [%rd34];
	shl.b32 	%r164, %r922, 2;
	mov.u32 	%r165, _ZZ13row_traversaliPjmPiS0_S_iS0_S0_S0_E8main_row;
	add.s32 	%r166, %r165, %r164;
	st.shared.u32 	[%r166], %r163;
	add.s32 	%r922, %r922, %r3;
	add.s32 	%r921, %r921, 1;
	setp.ne.s32 	%p7, %r921, %r5;
	@%p7 bra 	$L__BB3_4;
$L__BB3_5:
	setp.lt.u32 	%p8, %r4, 3;
	@%p8 bra 	$L__BB3_8;
	mov.u32 	%r169, _ZZ13row_traversaliPjmPiS0_S_iS0_S0_S0_E8main_row;
	shl.b32 	%r173, %r3, 2;
$L__BB3_7:
	mul.wide.u32 	%rd35, %r922, 4;
	add.s64 	%rd36, %rd6, %rd35;
	ld.global.u32 	%r167, [%rd36];
	shl.b32 	%r168, %r922, 2;
	add.s32 	%r170, %r169, %r168;
	st.shared.u32 	[%r170], %r167;
	add.s32 	%r171, %r922, %r3;
	mul.wide.u32 	%rd37, %r171, 4;
	add.s64 	%rd38, %rd6, %rd37;
	ld.global.u32 	%r172, [%rd38];
	add.s32 	%r174, %r170, %r173;
	st.shared.u32 	[%r174], %r172;
	add.s32 	%r175, %r171, %r3;
	mul.wide.u32 	%rd39, %r175, 4;
	add.s64 	%rd40, %rd6, %rd39;
	ld.global.u32 	%r176, [%rd40];
	add.s32 	%r177, %r174, %r173;
	st.shared.u32 	[%r177], %r176;
	add.s32 	%r178, %r175, %r3;
	mul.wide.u32 	%rd41, %r178, 4;
	add.s64 	%rd42, %rd6, %rd41;
	ld.global.u32 	%r179, [%rd42];
	add.s32 	%r180, %r177, %r173;
	st.shared.u32 	[%r180], %r179;
	add.s32 	%r922, %r178, %r3;
	setp.lt.u32 	%p9, %r922, 688;
	@%p9 bra 	$L__BB3_7;
$L__BB3_8:
	bar.sync 	0;
	cvta.to.global.u64 	%rd43, %rd24;
	mul.wide.s32 	%rd44, %r1, 4;
	add.s64 	%rd7, %rd43, %rd44;
	ld.global.u32 	%r13, [%rd7];
	setp.eq.s32 	%p10, %r1, 16725;
	mov.b32 	%r924, 58595;
	@%p10 bra 	$L__BB3_10;
	ld.global.u32 	%r924, [%rd7+4];
$L__BB3_10:
	sub.s32 	%r16, %r924, %r13;
	not.b32 	%r182, %r13;
	add.s32 	%r17, %r924, %r182;
	and.b32  	%r18, %r16, 7;
	add.s32 	%r19, %r18, -1;
	and.b32  	%r20, %r16, 3;
	add.s32 	%r21, %r20, -1;
	and.b32  	%r22, %r16, -8;
	and.b32  	%r23, %r16, 1;
	mov.u32 	%r925, %r939;
$L__BB3_11:
	setp.le.s32 	%p12, %r924, %r13;
	mov.pred 	%p142, 0;
	@%p12 bra 	$L__BB3_24;
	setp.lt.u32 	%p13, %r17, 7;
	cvt.u64.u32 	%rd45, %r925;
	mad.lo.s64 	%rd8, %rd23, %rd45, %rd1;
	mov.b32 	%r938, 0;
	mov.u32 	%r930, %r13;
	@%p13 bra 	$L__BB3_15;
	mov.b32 	%r938, 0;
	mov.u32 	%r930, %r13;
	mov.u32 	%r928, %r938;
$L__BB3_14:
	.pragma "nounroll";
	mul.wide.s32 	%rd46, %r930, 4;
	add.s64 	%rd47, %rd2, %rd46;
	ld.global.u32 	%r186, [%rd47];
	shr.s32 	%r187, %r186, 31;
	shr.u32 	%r188, %r187, 27;
	add.s32 	%r189, %r186, %r188;
	shr.s32 	%r190, %r189, 5;
	shl.b32 	%r191, %r190, 2;
	mov.u32 	%r192, _ZZ13row_traversaliPjmPiS0_S_iS0_S0_S0_E8main_row;
	add.s32 	%r193, %r192, %r191;
	ld.shared.u32 	%r194, [%r193];
	and.b32  	%r195, %r186, 31;
	mul.wide.s32 	%rd48, %r190, 4;
	add.s64 	%rd49, %rd8, %rd48;
	ld.global.u32 	%r196, [%rd49];
	and.b32  	%r197, %r194, %r196;
	shr.u32 	%r198, %r197, %r195;
	and.b32  	%r199, %r198, 1;
	add.s32 	%r200, %r199, %r938;
	ld.global.u32 	%r201, [%rd47+4];
	shr.s32 	%r202, %r201, 31;
	shr.u32 	%r203, %r202, 27;
	add.s32 	%r204, %r201, %r203;
	shr.s32 	%r205, %r204, 5;
	shl.b32 	%r206, %r205, 2;
	add.s32 	%r207, %r192, %r206;
	ld.shared.u32 	%r208, [%r207];
	and.b32  	%r209, %r201, 31;
	mul.wide.s32 	%rd50, %r205, 4;
	add.s64 	%rd51, %rd8, %rd50;
	ld.global.u32 	%r210, [%rd51];
	and.b32  	%r211, %r208, %r210;
	shr.u32 	%r212, %r211, %r209;
	and.b32  	%r213, %r212, 1;
	add.s32 	%r214, %r213, %r200;
	ld.global.u32 	%r215, [%rd47+8];
	shr.s32 	%r216, %r215, 31;
	shr.u32 	%r217, %r216, 27;
	add.s32 	%r218, %r215, %r217;
	shr.s32 	%r219, %r218, 5;
	shl.b32 	%r220, %r219, 2;
	add.s32 	%r221, %r192, %r220;
	ld.shared.u32 	%r222, [%r221];
	and.b32  	%r223, %r215, 31;
	mul.wide.s32 	%rd52, %r219, 4;
	add.s64 	%rd53, %rd8, %rd52;
	ld.global.u32 	%r224, [%rd53];
	and.b32  	%r225, %r222, %r224;
	shr.u32 	%r226, %r225, %r223;
	and.b32  	%r227, %r226, 1;
	add.s32 	%r228, %r227, %r214;
	ld.global.u32 	%r229, [%rd47+12];
	shr.s32 	%r230, %r229, 31;
	shr.u32 	%r231, %r230, 27;
	add.s32 	%r232, %r229, %r231;
	shr.s32 	%r233, %r232, 5;
	shl.b32 	%r234, %r233, 2;
	add.s32 	%r235, %r192, %r234;
	ld.shared.u32 	%r236, [%r235];
	and.b32  	%r237, %r229, 31;
	mul.wide.s32 	%rd54, %r233, 4;
	add.s64 	%rd55, %rd8, %rd54;
	ld.global.u32 	%r238, [%rd55];
	and.b32  	%r239, %r236, %r238;
	shr.u32 	%r240, %r239, %r237;
	and.b32  	%r241, %r240, 1;
	add.s32 	%r242, %r241, %r228;
	ld.global.u32 	%r243, [%rd47+16];
	shr.s32 	%r244, %r243, 31;
	shr.u32 	%r245, %r244, 27;
	add.s32 	%r246, %r243, %r245;
	shr.s32 	%r247, %r246, 5;
	shl.b32 	%r248, %r247, 2;
	add.s32 	%r249, %r192, %r248;
	ld.shared.u32 	%r250, [%r249];
	and.b32  	%r251, %r243, 31;
	mul.wide.s32 	%rd56, %r247, 4;
	add.s64 	%rd57, %rd8, %rd56;
	ld.global.u32 	%r252, [%rd57];
	and.b32  	%r253, %r250, %r252;
	shr.u32 	%r254, %r253, %r251;
	and.b32  	%r255, %r254, 1;
	add.s32 	%r256, %r255, %r242;
	ld.global.u32 	%r257, [%rd47+20];
	shr.s32 	%r258, %r257, 31;
	shr.u32 	%r259, %r258, 27;
	add.s32 	%r260, %r257, %r259;
	shr.s32 	%r261, %r260, 5;
	shl.b32 	%r262, %r261, 2;
	add.s32 	%r263, %r192, %r262;
	ld.shared.u32 	%r264, [%r263];
	and.b32  	%r265, %r257, 31;
	mul.wide.s32 	%rd58, %r261, 4;
	add.s64 	%rd59, %rd8, %rd58;
	ld.global.u32 	%r266, [%rd59];
	and.b32  	%r267, %r264, %r266;
	shr.u32 	%r268, %r267, %r265;
	and.b32  	%r269, %r268, 1;
	add.s32 	%r270, %r269, %r256;
	ld.global.u32 	%r271, [%rd47+24];
	shr.s32 	%r272, %r271, 31;
	shr.u32 	%r273, %r272, 27;
	add.s32 	%r274, %r271, %r273;
	shr.s32 	%r275, %r274, 5;
	shl.b32 	%r276, %r275, 2;
	add.s32 	%r277, %r192, %r276;
	ld.shared.u32 	%r278, [%r277];
	and.b32  	%r279, %r271, 31;
	mul.wide.s32 	%rd60, %r275, 4;
	add.s64 	%rd61, %rd8, %rd60;
	ld.global.u32 	%r280, [%rd61];
	and.b32  	%r281, %r278, %r280;
	shr.u32 	%r282, %r281, %r279;
	and.b32  	%r283, %r282, 1;
	add.s32 	%r284, %r283, %r270;
	ld.global.u32 	%r285, [%rd47+28];
	shr.s32 	%r286, %r285, 31;
	shr.u32 	%r287, %r286, 27;
	add.s32 	%r288, %r285, %r287;
	shr.s32 	%r289, %r288, 5;
	shl.b32 	%r290, %r289, 2;
	add.s32 	%r291, %r192, %r290;
	ld.shared.u32 	%r292, [%r291];
	and.b32  	%r293, %r285, 31;
	mul.wide.s32 	%rd62, %r289, 4;
	add.s64 	%rd63, %rd8, %rd62;
	ld.global.u32 	%r294, [%rd63];
	and.b32  	%r295, %r292, %r294;
	shr.u32 	%r296, %r295, %r293;
	and.b32  	%r297, %r296, 1;
	add.s32 	%r938, %r297, %r284;
	add.s32 	%r930, %r930, 8;
	add.s32 	%r928, %r928, 8;
	setp.ne.s32 	%p14, %r928, %r22;
	@%p14 bra 	$L__BB3_14;
$L__BB3_15:
	setp.eq.s32 	%p15, %r18, 0;
	@%p15 bra 	$L__BB3_23;
	setp.lt.u32 	%p16, %r19, 3;
	@%p16 bra 	$L__BB3_18;
	mul.wide.s32 	%rd64, %r930, 4;
	add.s64 	%rd65, %rd2, %rd64;
	ld.global.u32 	%r299, [%rd65];
	shr.s32 	%r300, %r299, 31;
	shr.u32 	%r301, %r300, 27;
	add.s32 	%r302, %r299, %r301;
	shr.s32 	%r303, %r302, 5;
	shl.b32 	%r304, %r303, 2;
	mov.u32 	%r305, _ZZ13row_traversaliPjmPiS0_S_iS0_S0_S0_E8main_row;
	add.s32 	%r306, %r305, %r304;
	ld.shared.u32 	%r307, [%r306];
	and.b32  	%r308, %r299, 31;
	mul.wide.s32 	%rd66, %r303, 4;
	add.s64 	%rd67, %rd8, %rd66;
	ld.global.u32 	%r309, [%rd67];
	and.b32  	%r310, %r307, %r309;
	shr.u32 	%r311, %r310, %r308;
	and.b32  	%r312, %r311, 1;
	add.s32 	%r313, %r312, %r938;
	ld.global.u32 	%r314, [%rd65+4];
	shr.s32 	%r315, %r314, 31;
	shr.u32 	%r316, %r315, 27;
	add.s32 	%r317, %r314, %r316;
	shr.s32 	%r318, %r317, 5;
	shl.b32 	%r319, %r318, 2;
	add.s32 	%r320, %r305, %r319;
	ld.shared.u32 	%r321, [%r320];
	and.b32  	%r322, %r314, 31;
	mul.wide.s32 	%rd68, %r318, 4;
	add.s64 	%rd69, %rd8, %rd68;
	ld.global.u32 	%r323, [%rd69];
	and.b32  	%r324, %r321, %r323;
	shr.u32 	%r325, %r324, %r322;
	and.b32  	%r326, %r325, 1;
	add.s32 	%r327, %r326, %r313;
	ld.global.u32 	%r328, [%rd65+8];
	shr.s32 	%r329, %r328, 31;
	shr.u32 	%r330, %r329, 27;
	add.s32 	%r331, %r328, %r330;
	shr.s32 	%r332, %r331, 5;
	shl.b32 	%r333, %r332, 2;
	add.s32 	%r334, %r305, %r333;
	ld.shared.u32 	%r335, [%r334];
	and.b32  	%r336, %r328, 31;
	mul.wide.s32 	%rd70, %r332, 4;
	add.s64 	%rd71, %rd8, %rd70;
	ld.global.u32 	%r337, [%rd71];
	and.b32  	%r338, %r335, %r337;
	shr.u32 	%r339, %r338, %r336;
	and.b32  	%r340, %r339, 1;
	add.s32 	%r341, %r340, %r327;
	ld.global.u32 	%r342, [%rd65+12];
	shr.s32 	%r343, %r342, 31;
	shr.u32 	%r344, %r343, 27;
	add.s32 	%r345, %r342, %r344;
	shr.s32 	%r346, %r345, 5;
	shl.b32 	%r347, %r346, 2;
	add.s32 	%r348, %r305, %r347;
	ld.shared.u32 	%r349, [%r348];
	and.b32  	%r350, %r342, 31;
	mul.wide.s32 	%rd72, %r346, 4;
	add.s64 	%rd73, %rd8, %rd72;
	ld.global.u32 	%r351, [%rd73];
	and.b32  	%r352, %r349, %r351;
	shr.u32 	%r353, %r352, %r350;
	and.b32  	%r354, %r353, 1;
	add.s32 	%r938, %r354, %r341;
	add.s32 	%r930, %r930, 4;
$L__BB3_18:
	setp.eq.s32 	%p17, %r20, 0;
	@%p17 bra 	$L__BB3_23;
	setp.eq.s32 	%p18, %r21, 0;
	@%p18 bra 	$L__BB3_21;
	mul.wide.s32 	%rd74, %r930, 4;
	add.s64 	%rd75, %rd2, %rd74;
	ld.global.u32 	%r356, [%rd75];
	shr.s32 	%r357, %r356, 31;
	shr.u32 	%r358, %r357, 27;
	add.s32 	%r359, %r356, %r358;
	shr.s32 	%r360, %r359, 5;
	shl.b32 	%r361, %r360, 2;
	mov.u32 	%r362, _ZZ13row_traversaliPjmPiS0_S_iS0_S0_S0_E8main_row;
	add.s32 	%r363, %r362, %r361;
	ld.shared.u32 	%r364, [%r363];
	and.b32  	%r365, %r356, 31;
	mul.wide.s32 	%rd76, %r360, 4;
	add.s64 	%rd77, %rd8, %rd76;
	ld.global.u32 	%r366, [%rd77];
	and.b32  	%r367, %r364, %r366;
	shr.u32 	%r368, %r367, %r365;
	and.b32  	%r369, %r368, 1;
	add.s32 	%r370, %r369, %r938;
	ld.global.u32 	%r371, [%rd75+4];
	shr.s32 	%r372, %r371, 31;
	shr.u32 	%r373, %r372, 27;
	add.s32 	%r374, %r371, %r373;
	shr.s32 	%r375, %r374, 5;
	shl.b32 	%r376, %r375, 2;
	add.s32 	%r377, %r362, %r376;
	ld.shared.u32 	%r378, [%r377];
	and.b32  	%r379, %r371, 31;
	mul.wide.s32 	%rd78, %r375, 4;
	add.s64 	%rd79, %rd8, %rd78;
	ld.global.u32 	%r380, [%rd79];
	and.b32  	%r381, %r378, %r380;
	shr.u32 	%r382, %r381, %r379;
	and.b32  	%r383, %r382, 1;
	add.s32 	%r938, %r383, %r370;
	add.s32 	%r930, %r930, 2;
$L__BB3_21:
	setp.eq.s32 	%p19, %r23, 0;
	@%p19 bra 	$L__BB3_23;
	mul.wide.s32 	%rd80, %r930, 4;
	add.s64 	%rd81, %rd2, %rd80;
	ld.global.u32 	%r384, [%rd81];
	shr.s32 	%r385, %r384, 31;
	shr.u32 	%r386, %r385, 27;
	add.s32 	%r387, %r384, %r386;
	shr.s32 	%r388, %r387, 5;
	shl.b32 	%r389, %r388, 2;
	mov.u32 	%r390, _ZZ13row_traversaliPjmPiS0_S_iS0_S0_S0_E8main_row;
	add.s32 	%r391, %r390, %r389;
	ld.shared.u32 	%r392, [%r391];
	and.b32  	%r393, %r384, 31;
	mul.wide.s32 	%rd82, %r388, 4;
	add.s64 	%rd83, %rd8, %rd82;
	ld.global.u32 	%r394, [%rd83];
	and.b32  	%r395, %r392, %r394;
	shr.u32 	%r396, %r395, %r393;
	and.b32  	%r397, %r396, 1;
	add.s32 	%r938, %r397, %r938;
$L__BB3_23:
	setp.ne.s32 	%p142, %r938, 0;
$L__BB3_24:
	selp.u16 	%rs1, 1, 0, %p142;
	mov.u32 	%r398, _ZZ13row_traversaliPjmPiS0_S_iS0_S0_S0_E10check_rows;
	add.s32 	%r399, %r398, %r925;
	st.shared.u8 	[%r399], %rs1;
	add.s32 	%r925, %r925, %r3;
	setp.lt.u32 	%p20, %r925, 16726;
	@%p20 bra 	$L__BB3_11;
	bar.sync 	0;
	shr.s32 	%r400, %r1, 31;
	shr.u32 	%r401, %r400, 27;
	add.s32 	%r402, %r1, %r401;
	shr.s32 	%r47, %r402, 5;
	cvta.to.global.u64 	%rd84, %rd26;
	mul.wide.s32 	%rd85, %r151, 4;
	add.s64 	%rd9, %rd84, %rd85;
	mul.wide.s32 	%rd86, %r13, 4;
	add.s64 	%rd10, %rd2, %rd86;
	and.b32  	%r48, %r16, -4;
	add.s64 	%rd11, %rd5, 8;
	mul.wide.s32 	%rd87, %r47, 4;
	add.s64 	%rd88, %rd5, %rd87;
$L__BB3_26:
	mov.u32 	%r403, _ZZ13row_traversaliPjmPiS0_S_iS0_S0_S0_E10check_rows;
	add.s32 	%r404, %r403, %r939;
	ld.shared.u8 	%rs2, [%r404];
	setp.eq.s16 	%p21, %rs2, 0;
	setp.lt.s32 	%p22, %r939, %r1;
	or.pred  	%p23, %p22, %p21;
	@%p23 bra 	$L__BB3_103;
	mov.b32 	%r940, 0;
	mov.u64 	%rd193, %rd11;
$L__BB3_28:
	mov.b32 	%r406, 0;
	st.local.u32 	[%rd193+-8], %r406;
	st.local.u32 	[%rd193+-4], %r406;
	st.local.u32 	[%rd193], %r406;
	setp.eq.s32 	%p24, %r940, 1208;
	@%p24 bra 	$L__BB3_30;
	mov.b32 	%r407, 0;
	st.local.u32 	[%rd193+4], %r407;
	add.s32 	%r940, %r940, 4;
	add.s64 	%rd193, %rd193, 16;
	bra.uni 	$L__BB3_28;
$L__BB3_30:
	setp.le.s32 	%p25, %r924, %r13;
	ld.local.u32 	%r408, [%rd88];
	and.b32  	%r409, %r1, 31;
	mov.b32 	%r410, 1;
	shl.b32 	%r411, %r410, %r409;
	or.b32  	%r412, %r408, %r411;
	st.local.u32 	[%rd88], %r412;
	shr.u32 	%r413, %r939, 5;
	mul.wide.u32 	%rd89, %r413, 4;
	add.s64 	%rd90, %rd5, %rd89;
	ld.local.u32 	%r414, [%rd90];
	and.b32  	%r415, %r939, 31;
	shl.b32 	%r416, %r410, %r415;
	or.b32  	%r417, %r414, %r416;
	st.local.u32 	[%rd90], %r417;
	cvt.u64.u32 	%rd91, %r939;
	mad.lo.s64 	%rd14, %rd23, %rd91, %rd1;
	@%p25 bra 	$L__BB3_41;
	setp.eq.s32 	%p26, %r20, 0;
	mov.u32 	%r941, %r13;
	@%p26 bra 	$L__BB3_40;
	ld.global.u32 	%r52, [%rd10];
	shr.s32 	%r418, %r52, 31;
	shr.u32 	%r419, %r418, 27;
	add.s32 	%r420, %r52, %r419;
	shr.s32 	%r421, %r420, 5;
	shl.b32 	%r422, %r421, 2;
	mov.u32 	%r423, _ZZ13row_traversaliPjmPiS0_S_iS0_S0_S0_E8main_row;
	add.s32 	%r424, %r423, %r422;
	ld.shared.u32 	%r425, [%r424];
	and.b32  	%r426, %r52, 31;
	mul.wide.s32 	%rd92, %r421, 4;
	add.s64 	%rd93, %rd14, %rd92;
	ld.global.u32 	%r427, [%rd93];
	and.b32  	%r428, %r425, %r427;
	shr.u32 	%r429, %r428, %r426;
	and.b32  	%r430, %r429, 1;
	setp.eq.b32 	%p27, %r430, 1;
	not.pred 	%p28, %p27;
	@%p28 bra 	$L__BB3_34;
	add.s32 	%r431, %r52, 16726;
	shr.s32 	%r432, %r431, 31;
	shr.u32 	%r433, %r432, 27;
	add.s32 	%r434, %r431, %r433;
	shr.s32 	%r435, %r434, 5;
	mul.wide.s32 	%rd94, %r435, 4;
	add.s64 	%rd95, %rd5, %rd94;
	ld.local.u32 	%r436, [%rd95];
	and.b32  	%r437, %r431, 31;
	mov.b32 	%r438, 1;
	shl.b32 	%r439, %r438, %r437;
	or.b32  	%r440, %r439, %r436;
	st.local.u32 	[%rd95], %r440;
$L__BB3_34:
	add.s32 	%r941, %r13, 1;
	setp.eq.s32 	%p29, %r20, 1;
	@%p29 bra 	$L__BB3_40;
	ld.global.u32 	%r54, [%rd10+4];
	shr.s32 	%r441, %r54, 31;
	shr.u32 	%r442, %r441, 27;
	add.s32 	%r443, %r54, %r442;
	shr.s32 	%r444, %r443, 5;
	shl.b32 	%r445, %r444, 2;
	add.s32 	%r447, %r423, %r445;
	ld.shared.u32 	%r448, [%r447];
	and.b32  	%r449, %r54, 31;
	mul.wide.s32 	%rd96, %r444, 4;
	add.s64 	%rd97, %rd14, %rd96;
	ld.global.u32 	%r450, [%rd97];
	and.b32  	%r451, %r448, %r450;
	shr.u32 	%r452, %r451, %r449;
	and.b32  	%r453, %r452, 1;
	setp.eq.b32 	%p30, %r453, 1;
	not.pred 	%p31, %p30;
	@%p31 bra 	$L__BB3_37;
	add.s32 	%r454, %r54, 16726;
	shr.s32 	%r455, %r454, 31;
	shr.u32 	%r456, %r455, 27;
	add.s32 	%r457, %r454, %r456;
	shr.s32 	%r458, %r457, 5;
	mul.wide.s32 	%rd98, %r458, 4;
	add.s64 	%rd99, %rd5, %rd98;
	ld.local.u32 	%r459, [%rd99];
	and.b32  	%r460, %r454, 31;
	mov.b32 	%r461, 1;
	shl.b32 	%r462, %r461, %r460;
	or.b32  	%r463, %r462, %r459;
	st.local.u32 	[%rd99], %r463;
$L__BB3_37:
	add.s32 	%r941, %r13, 2;
	setp.eq.s32 	%p32, %r20, 2;
	@%p32 bra 	$L__BB3_40;
	add.s32 	%r941, %r13, 3;
	ld.global.u32 	%r57, [%rd10+8];
	shr.s32 	%r464, %r57, 31;
	shr.u32 	%r465, %r464, 27;
	add.s32 	%r466, %r57, %r465;
	shr.s32 	%r467, %r466, 5;
	shl.b32 	%r468, %r467, 2;
	add.s32 	%r470, %r423, %r468;
	ld.shared.u32 	%r471, [%r470];
	and.b32  	%r472, %r57, 31;
	mul.wide.s32 	%rd100, %r467, 4;
	add.s64 	%rd101, %rd14, %rd100;
	ld.global.u32 	%r473, [%rd101];
	and.b32  	%r474, %r471, %r473;
	shr.u32 	%r475, %r474, %r472;
	and.b32  	%r476, %r475, 1;
	setp.eq.b32 	%p33, %r476, 1;
	not.pred 	%p34, %p33;
	@%p34 bra 	$L__BB3_40;
	add.s32 	%r477, %r57, 16726;
	shr.s32 	%r478, %r477, 31;
	shr.u32 	%r479, %r478, 27;
	add.s32 	%r480, %r477, %r479;
	shr.s32 	%r481, %r480, 5;
	mul.wide.s32 	%rd102, %r481, 4;
	add.s64 	%rd103, %rd5, %rd102;
	ld.local.u32 	%r482, [%rd103];
	and.b32  	%r483, %r477, 31;
	mov.b32 	%r484, 1;
	shl.b32 	%r485, %r484, %r483;
	or.b32  	%r486, %r485, %r482;
	st.local.u32 	[%rd103], %r486;
$L__BB3_40:
	setp.lt.u32 	%p35, %r17, 3;
	@%p35 bra 	$L__BB3_41;
	bra.uni 	$L__BB3_55;
$L__BB3_41:
	setp.eq.s32 	%p45, %r939, 0;
	mov.b32 	%r962, 0;
	@%p45 bra 	$L__BB3_65;
	mov.b32 	%r944, 0;
	mov.u32 	%r962, %r944;
$L__BB3_43:
	mov.u32 	%r581, _ZZ13row_traversaliPjmPiS0_S_iS0_S0_S0_E10check_rows;
	add.s32 	%r582, %r581, %r944;
	ld.shared.u8 	%rs3, [%r582];
	setp.eq.s16 	%p46, %rs3, 0;
	@%p46 bra 	$L__BB3_64;
	setp.le.s32 	%p47, %r924, %r13;
	mov.b32 	%r961, 1;
	mov.b32 	%r960, 0;
	@%p47 bra 	$L__BB3_53;
	setp.lt.u32 	%p48, %r17, 3;
	cvt.u64.u32 	%rd121, %r944;
	mad.lo.s64 	%rd16, %rd23, %rd121, %rd1;
	mov.b32 	%r960, 0;
	mov.b32 	%r961, 1;
	mov.u32 	%r952, %r13;
	@%p48 bra 	$L__BB3_48;
	mov.b32 	%r960, 0;
	mov.b32 	%r961, 1;
	mov.u32 	%r952, %r13;
	mov.u32 	%r949, %r960;
$L__BB3_47:
	.pragma "nounroll";
	mul.wide.s32 	%rd122, %r952, 4;
	add.s64 	%rd123, %rd2, %rd122;
	ld.global.u32 	%r590, [%rd123];
	shr.s32 	%r591, %r590, 31;
	shr.u32 	%r592, %r591, 27;
	add.s32 	%r593, %r590, %r592;
	shr.s32 	%r594, %r593, 5;
	shl.b32 	%r595, %r594, 2;
	mov.u32 	%r596, _ZZ13row_traversaliPjmPiS0_S_iS0_S0_S0_E8main_row;
	add.s32 	%r597, %r596, %r595;
	ld.shared.u32 	%r598, [%r597];
	and.b32  	%r599, %r590, 31;
	mul.wide.s32 	%rd124, %r594, 4;
	add.s64 	%rd125, %rd14, %rd124;
	ld.global.u32 	%r600, [%rd125];
	and.b32  	%r601, %r598, %r600;
	shr.u32 	%r602, %r601, %r599;
	and.b32  	%r603, %r602, 1;
	add.s64 	%rd126, %rd16, %rd124;
	ld.global.u32 	%r604, [%rd126];
	and.b32  	%r605, %r598, %r604;
	shr.u32 	%r606, %r605, %r599;
	and.b32  	%r607, %r606, 1;
	setp.eq.s32 	%p49, %r603, %r607;
	selp.u32 	%r608, 1, 0, %p49;
	add.s32 	%r609, %r960, %r608;
	setp.eq.b32 	%p50, %r603, 1;
	setp.eq.s32 	%p51, %r607, 0;
	and.pred  	%p52, %p50, %p51;
	ld.global.u32 	%r610, [%rd123+4];
	shr.s32 	%r611, %r610, 31;
	shr.u32 	%r612, %r611, 27;
	add.s32 	%r613, %r610, %r612;
	shr.s32 	%r614, %r613, 5;
	shl.b32 	%r615, %r614, 2;
	add.s32 	%r616, %r596, %r615;
	ld.shared.u32 	%r617, [%r616];
	and.b32  	%r618, %r610, 31;
	mul.wide.s32 	%rd127, %r614, 4;
	add.s64 	%rd128, %rd14, %rd127;
	ld.global.u32 	%r619, [%rd128];
	and.b32  	%r620, %r617, %r619;
	shr.u32 	%r621, %r620, %r618;
	and.b32  	%r622, %r621, 1;
	add.s64 	%rd129, %rd16, %rd127;
	ld.global.u32 	%r623, [%rd129];
	and.b32  	%r624, %r617, %r623;
	shr.u32 	%r625, %r624, %r618;
	and.b32  	%r626, %r625, 1;
	setp.eq.s32 	%p54, %r622, %r626;
	selp.u32 	%r627, 1, 0, %p54;
	add.s32 	%r628, %r609, %r627;
	setp.eq.b32 	%p55, %r622, 1;
	setp.eq.s32 	%p56, %r626, 0;
	and.pred  	%p57, %p55, %p56;
	ld.global.u32 	%r629, [%rd123+8];
	shr.s32 	%r630, %r629, 31;
	shr.u32 	%r631, %r630, 27;
	add.s32 	%r632, %r629, %r631;
	shr.s32 	%r633, %r632, 5;
	shl.b32 	%r634, %r633, 2;
	add.s32 	%r635, %r596, %r634;
	ld.shared.u32 	%r636, [%r635];
	and.b32  	%r637, %r629, 31;
	mul.wide.s32 	%rd130, %r633, 4;
	add.s64 	%rd131, %rd14, %rd130;
	ld.global.u32 	%r638, [%rd131];
	and.b32  	%r639, %r636, %r638;
	shr.u32 	%r640, %r639, %r637;
	and.b32  	%r641, %r640, 1;
	add.s64 	%rd132, %rd16, %rd130;
	ld.global.u32 	%r642, [%rd132];
	and.b32  	%r643, %r636, %r642;
	shr.u32 	%r644, %r643, %r637;
	and.b32  	%r645, %r644, 1;
	setp.eq.s32 	%p59, %r641, %r645;
	selp.u32 	%r646, 1, 0, %p59;
	add.s32 	%r647, %r628, %r646;
	setp.eq.b32 	%p60, %r641, 1;
	setp.eq.s32 	%p61, %r645, 0;
	and.pred  	%p62, %p60, %p61;
	ld.global.u32 	%r648, [%rd123+12];
	shr.s32 	%r649, %r648, 31;
	shr.u32 	%r650, %r649, 27;
	add.s32 	%r651, %r648, %r650;
	shr.s32 	%r652, %r651, 5;
	shl.b32 	%r653, %r652, 2;
	add.s32 	%r654, %r596, %r653;
	ld.shared.u32 	%r655, [%r654];
	and.b32  	%r656, %r648, 31;
	mul.wide.s32 	%rd133, %r652, 4;
	add.s64 	%rd134, %rd14, %rd133;
	ld.global.u32 	%r657, [%rd134];
	and.b32  	%r658, %r655, %r657;
	shr.u32 	%r659, %r658, %r656;
	and.b32  	%r660, %r659, 1;
	add.s64 	%rd135, %rd16, %rd133;
	ld.global.u32 	%r661, [%rd135];
	and.b32  	%r662, %r655, %r661;
	shr.u32 	%r663, %r662, %r656;
	and.b32  	%r664, %r663, 1;
	neg.s32 	%r665, %r664;
	setp.eq.s32 	%p64, %r660, %r664;
	selp.u32 	%r666, 1, 0, %p64;
	add.s32 	%r960, %r647, %r666;
	setp.eq.b32 	%p65, %r660, 1;
	selp.b32 	%r667, 0, %r961, %p52;
	selp.b32 	%r668, 0, %r667, %p57;
	selp.b32 	%r669, 0, %r668, %p62;
	and.b32  	%r670, %r665, %r669;
	selp.b32 	%r961, %r670, %r669, %p65;
	add.s32 	%r952, %r952, 4;
	add.s32 	%r949, %r949, 4;
	setp.ne.s32 	%p66, %r949, %r48;
	@%p66 bra 	$L__BB3_47;
$L__BB3_48:
	setp.eq.s32 	%p67, %r20, 0;
	@%p67 bra 	$L__BB3_53;
	setp.eq.s32 	%p68, %r21, 0;
	@%p68 bra 	$L__BB3_51;
	mul.wide.s32 	%rd136, %r952, 4;
	add.s64 	%rd137, %rd2, %rd136;
	ld.global.u32 	%r672, [%rd137];
	shr.s32 	%r673, %r672, 31;
	shr.u32 	%r674, %r673, 27;
	add.s32 	%r675, %r672, %r674;
	shr.s32 	%r676, %r675, 5;
	shl.b32 	%r677, %r676, 2;
	mov.u32 	%r678, _ZZ13row_traversaliPjmPiS0_S_iS0_S0_S0_E8main_row;
	add.s32 	%r679, %r678, %r677;
	ld.shared.u32 	%r680, [%r679];
	and.b32  	%r681, %r672, 31;
	mul.wide.s32 	%rd138, %r676, 4;
	add.s64 	%rd139, %rd14, %rd138;
	ld.global.u32 	%r682, [%rd139];
	and.b32  	%r683, %r680, %r682;
	shr.u32 	%r684, %r683, %r681;
	and.b32  	%r685, %r684, 1;
	add.s64 	%rd140, %rd16, %rd138;
	ld.global.u32 	%r686, [%rd140];
	and.b32  	%r687, %r680, %r686;
	shr.u32 	%r688, %r687, %r681;
	and.b32  	%r689, %r688, 1;
	setp.eq.s32 	%p69, %r685, %r689;
	selp.u32 	%r690, 1, 0, %p69;
	add.s32 	%r691, %r960, %r690;
	setp.eq.b32 	%p70, %r685, 1;
	setp.eq.s32 	%p71, %r689, 0;
	and.pred  	%p72, %p70, %p71;
	ld.global.u32 	%r692, [%rd137+4];
	shr.s32 	%r693, %r692, 31;
	shr.u32 	%r694, %r693, 27;
	add.s32 	%r695, %r692, %r694;
	shr.s32 	%r696, %r695, 5;
	shl.b32 	%r697, %r696, 2;
	add.s32 	%r698, %r678, %r697;
	ld.shared.u32 	%r699, [%r698];
	and.b32  	%r700, %r692, 31;
	mul.wide.s32 	%rd141, %r696, 4;
	add.s64 	%rd142, %rd14, %rd141;
	ld.global.u32 	%r701, [%rd142];
	and.b32  	%r702, %r699, %r701;
	shr.u32 	%r703, %r702, %r700;
	and.b32  	%r704, %r703, 1;
	add.s64 	%rd143, %rd16, %rd141;
	ld.global.u32 	%r705, [%rd143];
	and.b32  	%r706, %r699, %r705;
	shr.u32 	%r707, %r706, %r700;
	and.b32  	%r708, %r707, 1;
	neg.s32 	%r709, %r708;
	setp.eq.s32 	%p74, %r704, %r708;
	selp.u32 	%r710, 1, 0, %p74;
	add.s32 	%r960, %r691, %r710;
	setp.eq.b32 	%p75, %r704, 1;
	selp.b32 	%r711, 0, %r961, %p72;
	and.b32  	%r712, %r709, %r711;
	selp.b32 	%r961, %r712, %r711, %p75;
	add.s32 	%r952, %r952, 2;
$L__BB3_51:
	setp.eq.s32 	%p76, %r23, 0;
	@%p76 bra 	$L__BB3_53;
	mul.wide.s32 	%rd144, %r952, 4;
	add.s64 	%rd145, %rd2, %rd144;
	ld.global.u32 	%r713, [%rd145];
	shr.s32 	%r714, %r713, 31;
	shr.u32 	%r715, %r714, 27;
	add.s32 	%r716, %r713, %r715;
	shr.s32 	%r717, %r716, 5;
	shl.b32 	%r718, %r717, 2;
	mov.u32 	%r719, _ZZ13row_traversaliPjmPiS0_S_iS0_S0_S0_E8main_row;
	add.s32 	%r720, %r719, %r718;
	ld.shared.u32 	%r721, [%r720];
	and.b32  	%r722, %r713, 31;
	mul.wide.s32 	%rd146, %r717, 4;
	add.s64 	%rd147, %rd14, %rd146;
	ld.global.u32 	%r723, [%rd147];
	and.b32  	%r724, %r721, %r723;
	shr.u32 	%r725, %r724, %r722;
	and.b32  	%r726, %r725, 1;
	add.s64 	%rd148, %rd16, %rd146;
	ld.global.u32 	%r727, [%rd148];
	and.b32  	%r728, %r721, %r727;
	shr.u32 	%r729, %r728, %r722;
	and.b32  	%r730, %r729, 1;
	neg.s32 	%r731, %r730;
	setp.eq.s32 	%p77, %r726, %r730;
	selp.u32 	%r732, 1, 0, %p77;
	add.s32 	%r960, %r960, %r732;
	setp.eq.b32 	%p78, %r726, 1;
	and.b32  	%r733, %r731, %r961;
	selp.b32 	%r961, %r733, %r961, %p78;
$L__BB3_53:
	setp.eq.s32 	%p79, %r960, %r16;
	@%p79 bra 	$L__BB3_103;
	shr.u32 	%r734, %r944, 5;
	mul.wide.u32 	%rd149, %r734, 4;
	add.s64 	%rd150, %rd5, %rd149;
	ld.local.u32 	%r735, [%rd150];
	and.b32  	%r736, %r944, 31;
	shl.b32 	%r737, %r961, %r736;
	or.b32  	%r738, %r735, %r737;
	st.local.u32 	[%rd150], %r738;
	add.s32 	%r962, %r961, %r962;
	bra.uni 	$L__BB3_64;
$L__BB3_55:
	mul.wide.s32 	%rd104, %r941, 4;
	add.s64 	%rd15, %rd2, %rd104;
	ld.global.u32 	%r60, [%rd15];
	shr.s32 	%r487, %r60, 31;
	shr.u32 	%r488, %r487, 27;
	add.s32 	%r489, %r60, %r488;
	shr.s32 	%r490, %r489, 5;
	shl.b32 	%r491, %r490, 2;
	mov.u32 	%r492, _ZZ13row_traversaliPjmPiS0_S_iS0_S0_S0_E8main_row;
	add.s32 	%r493, %r492, %r491;
	ld.shared.u32 	%r494, [%r493];
	and.b32  	%r495, %r60, 31;
	mul.wide.s32 	%rd105, %r490, 4;
	add.s64 	%rd106, %rd14, %rd105;
	ld.global.u32 	%r496, [%rd106];
	and.b32  	%r497, %r494, %r496;
	shr.u32 	%r498, %r497, %r495;
	and.b32  	%r499, %r498, 1;
	setp.eq.b32 	%p36, %r499, 1;
	not.pred 	%p37, %p36;
	@%p37 bra 	$L__BB3_57;
	add.s32 	%r500, %r60, 16726;
	shr.s32 	%r501, %r500, 31;
	shr.u32 	%r502, %r501, 27;
	add.s32 	%r503, %r500, %r502;
	shr.s32 	%r504, %r503, 5;
	mul.wide.s32 	%rd107, %r504, 4;
	add.s64 	%rd108, %rd5, %rd107;
	ld.local.u32 	%r505, [%rd108];
	and.b32  	%r506, %r500, 31;
	mov.b32 	%r507, 1;
	shl.b32 	%r508, %r507, %r506;
	or.b32  	%r509, %r508, %r505;
	st.local.u32 	[%rd108], %r509;
$L__BB3_57:
	ld.global.u32 	%r61, [%rd15+4];
	shr.s32 	%r510, %r61, 31;
	shr.u32 	%r511, %r510, 27;
	add.s32 	%r512, %r61, %r511;
	shr.s32 	%r513, %r512, 5;
	shl.b32 	%r514, %r513, 2;
	add.s32 	%r516, %r492, %r514;
	ld.shared.u32 	%r517, [%r516];
	and.b32  	%r518, %r61, 31;
	mul.wide.s32 	%rd109, %r513, 4;
	add.s64 	%rd110, %rd14, %rd109;
	ld.global.u32 	%r519, [%rd110];
	and.b32  	%r520, %r517, %r519;
	shr.u32 	%r521, %r520, %r518;
	and.b32  	%r522, %r521, 1;
	setp.eq.b32 	%p38, %r522, 1;
	not.pred 	%p39, %p38;
	@%p39 bra 	$L__BB3_59;
	add.s32 	%r523, %r61, 16726;
	shr.s32 	%r524, %r523, 31;
	shr.u32 	%r525, %r524, 27;
	add.s32 	%r526, %r523, %r525;
	shr.s32 	%r527, %r526, 5;
	mul.wide.s32 	%rd111, %r527, 4;
	add.s64 	%rd112, %rd5, %rd111;
	ld.local.u32 	%r528, [%rd112];
	and.b32  	%r529, %r523, 31;
	mov.b32 	%r530, 1;
	shl.b32 	%r531, %r530, %r529;
	or.b32  	%r532, %r531, %r528;
	st.local.u32 	[%rd112], %r532;
$L__BB3_59:
	ld.global.u32 	%r62, [%rd15+8];
	shr.s32 	%r533, %r62, 31;
	shr.u32 	%r534, %r533, 27;
	add.s32 	%r535, %r62, %r534;
	shr.s32 	%r536, %r535, 5;
	shl.b32 	%r537, %r536, 2;
	add.s32 	%r539, %r492, %r537;
	ld.shared.u32 	%r540, [%r539];
	and.b32  	%r541, %r62, 31;
	mul.wide.s32 	%rd113, %r536, 4;
	add.s64 	%rd114, %rd14, %rd113;
	ld.global.u32 	%r542, [%rd114];
	and.b32  	%r543, %r540, %r542;
	shr.u32 	%r544, %r543, %r541;
	and.b32  	%r545, %r544, 1;
	setp.eq.b32 	%p40, %r545, 1;
	not.pred 	%p41, %p40;
	@%p41 bra 	$L__BB3_61;
	add.s32 	%r546, %r62, 16726;
	shr.s32 	%r547, %r546, 31;
	shr.u32 	%r548, %r547, 27;
	add.s32 	%r549, %r546, %r548;
	shr.s32 	%r550, %r549, 5;
	mul.wide.s32 	%rd115, %r550, 4;
	add.s64 	%rd116, %rd5, %rd115;
	ld.local.u32 	%r551, [%rd116];
	and.b32  	%r552, %r546, 31;
	mov.b32 	%r553, 1;
	shl.b32 	%r554, %r553, %r552;
	or.b32  	%r555, %r554, %r551;
	st.local.u32 	[%rd116], %r555;
$L__BB3_61:
	ld.global.u32 	%r63, [%rd15+12];
	shr.s32 	%r556, %r63, 31;
	shr.u32 	%r557, %r556, 27;
	add.s32 	%r558, %r63, %r557;
	shr.s32 	%r559, %r558, 5;
	shl.b32 	%r560, %r559, 2;
	add.s32 	%r562, %r492, %r560;
	ld.shared.u32 	%r563, [%r562];
	and.b32  	%r564, %r63, 31;
	mul.wide.s32 	%rd117, %r559, 4;
	add.s64 	%rd118, %rd14, %rd117;
	ld.global.u32 	%r565, [%rd118];
	and.b32  	%r566, %r563, %r565;
	shr.u32 	%r567, %r566, %r564;
	and.b32  	%r568, %r567, 1;
	setp.eq.b32 	%p42, %r568, 1;
	not.pred 	%p43, %p42;
	@%p43 bra 	$L__BB3_63;
	add.s32 	%r569, %r63, 16726;
	shr.s32 	%r570, %r569, 31;
	shr.u32 	%r571, %r570, 27;
	add.s32 	%r572, %r569, %r571;
	shr.s32 	%r573, %r572, 5;
	mul.wide.s32 	%rd119, %r573, 4;
	add.s64 	%rd120, %rd5, %rd119;
	ld.local.u32 	%r574, [%rd120];
	and.b32  	%r575, %r569, 31;
	mov.b32 	%r576, 1;
	shl.b32 	%r577, %r576, %r575;
	or.b32  	%r578, %r577, %r574;
	st.local.u32 	[%rd120], %r578;
$L__BB3_63:
	add.s32 	%r941, %r941, 4;
	setp.eq.s32 	%p44, %r941, %r924;
	@%p44 bra 	$L__BB3_41;
	bra.uni 	$L__BB3_55;
$L__BB3_64:
	add.s32 	%r944, %r944, 1;
	setp.eq.s32 	%p80, %r944, %r939;
	@%p80 bra 	$L__BB3_65;
	bra.uni 	$L__BB3_43;
$L__BB3_65:
	mov.u32 	%r963, %r939;
$L__BB3_66:
	mov.u32 	%r739, _ZZ13row_traversaliPjmPiS0_S_iS0_S0_S0_E10check_rows;
	add.s32 	%r740, %r739, %r963;
	ld.shared.u8 	%rs4, [%r740];
	setp.eq.s16 	%p81, %rs4, 0;
	@%p81 bra 	$L__BB3_77;
	setp.le.s32 	%p82, %r924, %r13;
	mov.b32 	%r974, 1;
	@%p82 bra 	$L__BB3_76;
	setp.lt.u32 	%p83, %r17, 3;
	cvt.u64.u32 	%rd151, %r963;
	mad.lo.s64 	%rd17, %rd23, %rd151, %rd1;
	mov.b32 	%r974, 1;
	mov.u32 	%r969, %r13;
	@%p83 bra 	$L__BB3_71;
	mov.b32 	%r967, 0;
	mov.b32 	%r974, 1;
	mov.u32 	%r969, %r13;
$L__BB3_70:
	.pragma "nounroll";
	mul.wide.s32 	%rd152, %r969, 4;
	add.s64 	%rd153, %rd2, %rd152;
	ld.global.u32 	%r746, [%rd153];
	shr.s32 	%r747, %r746, 31;
	shr.u32 	%r748, %r747, 27;
	add.s32 	%r749, %r746, %r748;
	shr.s32 	%r750, %r749, 5;
	shl.b32 	%r751, %r750, 2;
	mov.u32 	%r752, _ZZ13row_traversaliPjmPiS0_S_iS0_S0_S0_E8main_row;
	add.s32 	%r753, %r752, %r751;
	ld.shared.u32 	%r754, [%r753];
	and.b32  	%r755, %r746, 31;
	mul.wide.s32 	%rd154, %r750, 4;
	add.s64 	%rd155, %rd14, %rd154;
	ld.global.u32 	%r756, [%rd155];
	add.s64 	%rd156, %rd17, %rd154;
	ld.global.u32 	%r757, [%rd156];
	mov.b32 	%r758, 1;
	shl.b32 	%r759, %r758, %r755;
	and.b32  	%r760, %r756, %r759;
	and.b32  	%r761, %r760, %r754;
	setp.ne.s32 	%p84, %r761, 0;
	and.b32  	%r762, %r757, %r759;
	and.b32  	%r763, %r762, %r754;
	setp.eq.s32 	%p85, %r763, 0;
	and.pred  	%p86, %p84, %p85;
	ld.global.u32 	%r764, [%rd153+4];
	shr.s32 	%r765, %r764, 31;
	shr.u32 	%r766, %r765, 27;
	add.s32 	%r767, %r764, %r766;
	shr.s32 	%r768, %r767, 5;
	shl.b32 	%r769, %r768, 2;
	add.s32 	%r770, %r752, %r769;
	ld.shared.u32 	%r771, [%r770];
	and.b32  	%r772, %r764, 31;
	mul.wide.s32 	%rd157, %r768, 4;
	add.s64 	%rd158, %rd14, %rd157;
	ld.global.u32 	%r773, [%rd158];
	add.s64 	%rd159, %rd17, %rd157;
	ld.global.u32 	%r774, [%rd159];
	shl.b32 	%r775, %r758, %r772;
	and.b32  	%r776, %r773, %r775;
	and.b32  	%r777, %r776, %r771;
	setp.ne.s32 	%p88, %r777, 0;
	and.b32  	%r778, %r774, %r775;
	and.b32  	%r779, %r778, %r771;
	setp.eq.s32 	%p89, %r779, 0;
	and.pred  	%p90, %p88, %p89;
	ld.global.u32 	%r780, [%rd153+8];
	shr.s32 	%r781, %r780, 31;
	shr.u32 	%r782, %r781, 27;
	add.s32 	%r783, %r780, %r782;
	shr.s32 	%r784, %r783, 5;
	shl.b32 	%r785, %r784, 2;
	add.s32 	%r786, %r752, %r785;
	ld.shared.u32 	%r787, [%r786];
	and.b32  	%r788, %r780, 31;
	mul.wide.s32 	%rd160, %r784, 4;
	add.s64 	%rd161, %rd14, %rd160;
	ld.global.u32 	%r789, [%rd161];
	add.s64 	%rd162, %rd17, %rd160;
	ld.global.u32 	%r790, [%rd162];
	shl.b32 	%r791, %r758, %r788;
	and.b32  	%r792, %r789, %r791;
	and.b32  	%r793, %r792, %r787;
	setp.ne.s32 	%p92, %r793, 0;
	and.b32  	%r794, %r790, %r791;
	and.b32  	%r795, %r794, %r787;
	setp.eq.s32 	%p93, %r795, 0;
	and.pred  	%p94, %p92, %p93;
	ld.global.u32 	%r796, [%rd153+12];
	shr.s32 	%r797, %r796, 31;
	shr.u32 	%r798, %r797, 27;
	add.s32 	%r799, %r796, %r798;
	shr.s32 	%r800, %r799, 5;
	shl.b32 	%r801, %r800, 2;
	add.s32 	%r802, %r752, %r801;
	ld.shared.u32 	%r803, [%r802];
	and.b32  	%r804, %r796, 31;
	mul.wide.s32 	%rd163, %r800, 4;
	add.s64 	%rd164, %rd14, %rd163;
	ld.global.u32 	%r805, [%rd164];
	add.s64 	%rd165, %rd17, %rd163;
	ld.global.u32 	%r806, [%rd165];
	shl.b32 	%r807, %r758, %r804;
	and.b32  	%r808, %r805, %r807;
	and.b32  	%r809, %r808, %r803;
	setp.ne.s32 	%p96, %r809, 0;
	and.b32  	%r810, %r806, %r807;
	and.b32  	%r811, %r810, %r803;
	setp.eq.s32 	%p97, %r811, 0;
	selp.b32 	%r812, 0, %r974, %p86;
	selp.b32 	%r813, 0, %r812, %p90;
	selp.b32 	%r814, 0, %r813, %p94;
	selp.b32 	%r815, 0, %r814, %p97;
	selp.b32 	%r974, %r815, %r814, %p96;
	add.s32 	%r969, %r969, 4;
	add.s32 	%r967, %r967, 4;
	setp.ne.s32 	%p98, %r967, %r48;
	@%p98 bra 	$L__BB3_70;
$L__BB3_71:
	setp.eq.s32 	%p99, %r20, 0;
	@%p99 bra 	$L__BB3_76;
	setp.eq.s32 	%p100, %r21, 0;
	@%p100 bra 	$L__BB3_74;
	mul.wide.s32 	%rd166, %r969, 4;
	add.s64 	%rd167, %rd2, %rd166;
	ld.global.u32 	%r817, [%rd167];
	shr.s32 	%r818, %r817, 31;
	shr.u32 	%r819, %r818, 27;
	add.s32 	%r820, %r817, %r819;
	shr.s32 	%r821, %r820, 5;
	shl.b32 	%r822, %r821, 2;
	mov.u32 	%r823, _ZZ13row_traversaliPjmPiS0_S_iS0_S0_S0_E8main_row;
	add.s32 	%r824, %r823, %r822;
	ld.shared.u32 	%r825, [%r824];
	and.b32  	%r826, %r817, 31;
	mul.wide.s32 	%rd168, %r821, 4;
	add.s64 	%rd169, %rd14, %rd168;
	ld.global.u32 	%r827, [%rd169];
	add.s64 	%rd170, %rd17, %rd168;
	ld.global.u32 	%r828, [%rd170];
	mov.b32 	%r829, 1;
	shl.b32 	%r830, %r829, %r826;
	and.b32  	%r831, %r827, %r830;
	and.b32  	%r832, %r831, %r825;
	setp.ne.s32 	%p101, %r832, 0;
	and.b32  	%r833, %r828, %r830;
	and.b32  	%r834, %r833, %r825;
	setp.eq.s32 	%p102, %r834, 0;
	and.pred  	%p103, %p101, %p102;
	ld.global.u32 	%r835, [%rd167+4];
	shr.s32 	%r836, %r835, 31;
	shr.u32 	%r837, %r836, 27;
	add.s32 	%r838, %r835, %r837;
	shr.s32 	%r839, %r838, 5;
	shl.b32 	%r840, %r839, 2;
	add.s32 	%r841, %r823, %r840;
	ld.shared.u32 	%r842, [%r841];
	and.b32  	%r843, %r835, 31;
	mul.wide.s32 	%rd171, %r839, 4;
	add.s64 	%rd172, %rd14, %rd171;
	ld.global.u32 	%r844, [%rd172];
	add.s64 	%rd173, %rd17, %rd171;
	ld.global.u32 	%r845, [%rd173];
	shl.b32 	%r846, %r829, %r843;
	and.b32  	%r847, %r844, %r846;
	and.b32  	%r848, %r847, %r842;
	setp.ne.s32 	%p105, %r848, 0;
	and.b32  	%r849, %r845, %r846;
	and.b32  	%r850, %r849, %r842;
	setp.eq.s32 	%p106, %r850, 0;
	selp.b32 	%r851, 0, %r974, %p103;
	selp.b32 	%r852, 0, %r851, %p106;
	selp.b32 	%r974, %r852, %r851, %p105;
	add.s32 	%r969, %r969, 2;
$L__BB3_74:
	setp.eq.s32 	%p107, %r23, 0;
	@%p107 bra 	$L__BB3_76;
	mul.wide.s32 	%rd174, %r969, 4;
	add.s64 	%rd175, %rd2, %rd174;
	ld.global.u32 	%r853, [%rd175];
	shr.s32 	%r854, %r853, 31;
	shr.u32 	%r855, %r854, 27;
	add.s32 	%r856, %r853, %r855;
	shr.s32 	%r857, %r856, 5;
	shl.b32 	%r858, %r857, 2;
	mov.u32 	%r859, _ZZ13row_traversaliPjmPiS0_S_iS0_S0_S0_E8main_row;
	add.s32 	%r860, %r859, %r858;
	ld.shared.u32 	%r861, [%r860];
	and.b32  	%r862, %r853, 31;
	mul.wide.s32 	%rd176, %r857, 4;
	add.s64 	%rd177, %rd14, %rd176;
	ld.global.u32 	%r863, [%rd177];
	add.s64 	%rd178, %rd17, %rd176;
	ld.global.u32 	%r864, [%rd178];
	mov.b32 	%r865, 1;
	shl.b32 	%r866, %r865, %r862;
	and.b32  	%r867, %r863, %r866;
	and.b32  	%r868, %r867, %r861;
	setp.ne.s32 	%p108, %r868, 0;
	and.b32  	%r869, %r864, %r866;
	and.b32  	%r870, %r869, %r861;
	setp.eq.s32 	%p109, %r870, 0;
	selp.b32 	%r871, 0, %r974, %p109;
	selp.b32 	%r974, %r871, %r974, %p108;
$L__BB3_76:
	shr.u32 	%r872, %r963, 5;
	mul.wide.u32 	%rd179, %r872, 4;
	add.s64 	%rd180, %rd5, %rd179;
	ld.local.u32 	%r873, [%rd180];
	and.b32  	%r874, %r963, 31;
	shl.b32 	%r875, %r974, %r874;
	or.b32  	%r876, %r873, %r875;
	st.local.u32 	[%rd180], %r876;
	add.s32 	%r962, %r974, %r962;
$L__BB3_77:
	add.s32 	%r116, %r963, 1;
	setp.lt.u32 	%p110, %r963, 16725;
	mov.u32 	%r963, %r116;
	@%p110 bra 	$L__BB3_66;
	atom.global.add.u32 	%r117, [%rd9], 1;
	mov.b32 	%r976, 0;
	mov.u32 	%r988, %r976;
	mov.u32 	%r987, %r976;
$L__BB3_79:
	ld.param.u64 	%rd192, [_Z13row_traversaliPjmPiS0_S_iS0_S0_S0__param_5];
	shr.u32 	%r878, %r976, 5;
	cvt.u64.u32 	%rd181, %r878;
	mul.wide.u32 	%rd182, %r878, 4;
	add.s64 	%rd183, %rd5, %rd182;
	ld.local.u32 	%r121, [%rd183];
	and.b32  	%r879, %r976, 28;
	shr.u32 	%r880, %r121, %r879;
	and.b32  	%r122, %r880, 1;
	mul.lo.s32 	%r882, %r117, 1211;
	cvt.s64.s32 	%rd184, %r882;
	add.s64 	%rd185, %rd181, %rd184;
	cvta.to.global.u64 	%rd186, %rd192;
	shl.b64 	%rd187, %rd185, 2;
	add.s64 	%rd18, %rd186, %rd187;
	ld.global.u32 	%r883, [%rd18];
	shl.b32 	%r884, %r122, %r879;
	or.b32  	%r885, %r884, %r883;
	st.global.u32 	[%rd18], %r885;
	setp.gt.u32 	%p111, %r976, 16725;
	setp.eq.s32 	%p112, %r122, 0;
	or.pred  	%p113, %p111, %p112;
	@%p113 bra 	$L__BB3_81;
	add.s32 	%r987, %r987, 1;
	bra.uni 	$L__BB3_84;
$L__BB3_81:
	setp.lt.u32 	%p115, %r976, 16726;
	or.pred  	%p116, %p115, %p112;
	@%p116 bra 	$L__BB3_84;
	add.s32 	%r988, %r988, 1;
	add.s32 	%r887, %r976, -16726;
	mul.wide.u32 	%rd188, %r887, 4;
	add.s64 	%rd19, %rd3, %rd188;
	ld.global.u32 	%r888, [%rd19];
	setp.ne.s32 	%p117, %r962, %r888;
	@%p117 bra 	$L__BB3_84;
	atom.relaxed.global.cas.b32 	%r889, [%rd19], %r962, 0;
$L__BB3_84:
	add.s32 	%r127, %r976, 1;
	setp.eq.s32 	%p118, %r127, 38741;
	@%p118 bra 	$L__BB3_101;
	and.b32  	%r890, %r127, 29;
	shr.u32 	%r891, %r121, %r890;
	and.b32  	%r128, %r891, 1;
	ld.global.u32 	%r892, [%rd18];
	shl.b32 	%r893, %r128, %r890;
	or.b32  	%r981, %r893, %r892;
	st.global.u32 	[%rd18], %r981;
	setp.lt.u32 	%p119, %r976, 16725;
	setp.eq.b32 	%p120, %r128, 1;
	and.pred  	%p121, %p119, %p120;
	@%p121 bra 	$L__BB3_89;
	setp.eq.s32 	%p122, %r128, 0;
	or.pred  	%p124, %p119, %p122;
	@%p124 bra 	$L__BB3_90;
	add.s32 	%r988, %r988, 1;
	add.s32 	%r895, %r976, -16725;
	mul.wide.u32 	%rd189, %r895, 4;
	add.s64 	%rd20, %rd3, %rd189;
	ld.global.u32 	%r896, [%rd20];
	setp.ne.s32 	%p125, %r962, %r896;
	@%p125 bra 	$L__BB3_90;
	atom.relaxed.global.cas.b32 	%r897, [%rd20], %r962, 0;
	ld.global.u32 	%r981, [%rd18];
	bra.uni 	$L__BB3_90;
$L__BB3_89:
	add.s32 	%r987, %r987, 1;
$L__BB3_90:
	add.s32 	%r898, %r976, 2;
	and.b32  	%r899, %r898, 30;
	shr.u32 	%r900, %r121, %r899;
	and.b32  	%r136, %r900, 1;
	shl.b32 	%r901, %r136, %r899;
	or.b32  	%r984, %r901, %r981;
	st.global.u32 	[%rd18], %r984;
	setp.lt.u32 	%p126, %r976, 16724;
	setp.eq.b32 	%p127, %r136, 1;
	and.pred  	%p128, %p126, %p127;
	@%p128 bra 	$L__BB3_94;
	setp.eq.s32 	%p129, %r136, 0;
	or.pred  	%p131, %p126, %p129;
	@%p131 bra 	$L__BB3_95;
	add.s32 	%r988, %r988, 1;
	add.s32 	%r903, %r976, -16724;
	mul.wide.u32 	%rd190, %r903, 4;
	add.s64 	%rd21, %rd3, %rd190;
	ld.global.u32 	%r904, [%rd21];
	setp.ne.s32 	%p132, %r962, %r904;
	@%p132 bra 	$L__BB3_95;
	atom.relaxed.global.cas.b32 	%r905, [%rd21], %r962, 0;
	ld.global.u32 	%r984, [%rd18];
	bra.uni 	$L__BB3_95;
$L__BB3_94:
	add.s32 	%r987, %r987, 1;
$L__BB3_95:
	add.s32 	%r906, %r976, 3;
	and.b32  	%r907, %r906, 31;
	shr.u32 	%r908, %r121, %r907;
	and.b32  	%r144, %r908, 1;
	shl.b32 	%r909, %r144, %r907;
	or.b32  	%r910, %r909, %r984;
	st.global.u32 	[%rd18], %r910;
	setp.lt.u32 	%p133, %r976, 16723;
	setp.eq.b32 	%p134, %r144, 1;
	and.pred  	%p135, %p133, %p134;
	@%p135 bra 	$L__BB3_99;
	setp.eq.s32 	%p136, %r144, 0;
	setp.lt.u32 	%p137, %r976, 16723;
	or.pred  	%p138, %p137, %p136;
	@%p138 bra 	$L__BB3_100;
	add.s32 	%r988, %r988, 1;
	add.s32 	%r912, %r976, -16723;
	mul.wide.u32 	%rd191, %r912, 4;
	add.s64 	%rd22, %rd3, %rd191;
	ld.global.u32 	%r913, [%rd22];
	setp.ne.s32 	%p139, %r962, %r913;
	@%p139 bra 	$L__BB3_100;
	atom.relaxed.global.cas.b32 	%r914, [%rd22], %r962, 0;
	bra.uni 	$L__BB3_100;
$L__BB3_99:
	add.s32 	%r987, %r987, 1;
$L__BB3_100:
	add.s32 	%r976, %r976, 4;
	bra.uni 	$L__BB3_79;
$L__BB3_101:
	mul.lo.s32 	%r915, %r988, %r987;
	atom.global.max.s32 	%r916, [%rd4+8], %r915;
	setp.ge.s32 	%p140, %r916, %r915;
	@%p140 bra 	$L__BB3_103;
	atom.global.exch.b32 	%r917, [%rd4], %r987;
	atom.global.exch.b32 	%r918, [%rd4+4], %r988;
	atom.global.exch.b32 	%r919, [%rd4+12], %r117;
$L__BB3_103:
	add.s32 	%r939, %r939, %r3;
	setp.lt.u32 	%p141, %r939, 16726;
	@%p141 bra 	$L__BB3_26;
$L__BB3_104:
	ret;

}
	// .globl	_Z13col_traversaliPjmPiS0_S_iS0_S0_
.visible .entry _Z13col_traversaliPjmPiS0_S_iS0_S0_(
	.param .u32 _Z13col_traversaliPjmPiS0_S_iS0_S0__param_0,
	.param .u64 .ptr .align 1 _Z13col_traversaliPjmPiS0_S_iS0_S0__param_1,
	.param .u64 _Z13col_traversaliPjmPiS0_S_iS0_S0__param_2,
	.param .u64 .ptr .align 1 _Z13col_traversaliPjmPiS0_S_iS0_S0__param_3,
	.param .u64 .ptr .align 1 _Z13col_traversaliPjmPiS0_S_iS0_S0__param_4,
	.param .u64 .ptr .align 1 _Z13col_traversaliPjmPiS0_S_iS0_S0__param_5,
	.param .u32 _Z13col_traversaliPjmPiS0_S_iS0_S0__param_6,
	.param .u64 .ptr .align 1 _Z13col_traversaliPjmPiS0_S_iS0_S0__param_7,
	.param .u64 .ptr .align 1 _Z13col_traversaliPjmPiS0_S_iS0_S0__param_8
)
{
	.local .align 4 .b8 	__local_depot4[4844];
	.reg .b64 	%SP;
	.reg .b64 	%SPL;
	.reg .pred 	%p<133>;
	.reg .b16 	%rs<5>;
	.reg .b32 	%r<951>;
	.reg .b64 	%rd<185>;
	// demoted variable
	.shared .align 4 .b8 _ZZ13col_traversaliPjmPiS0_S_iS0_S0_E8main_row[2092];
	// demoted variable
	.shared .align 1 .b8 _ZZ13col_traversaliPjmPiS0_S_iS0_S0_E10check_rows[22015];
	mov.u64 	%SPL, __local_depot4;
	ld.param.u32 	%r163, [_Z13col_traversaliPjmPiS0_S_iS0_S0__param_0];
	ld.param.u64 	%rd22, [_Z13col_traversaliPjmPiS0_S_iS0_S0__param_1];
	ld.param.u64 	%rd18, [_Z13col_traversaliPjmPiS0_S_iS0_S0__param_2];
	ld.param.u64 	%rd23, [_Z13col_traversaliPjmPiS0_S_iS0_S0__param_3];
	ld.param.u64 	%rd19, [_Z13col_traversaliPjmPiS0_S_iS0_S0__param_4];
	ld.param.u64 	%rd24, [_Z13col_traversaliPjmPiS0_S_iS0_S0__param_8];
	cvta.to.global.u64 	%rd1, %rd22;
	cvta.to.global.u64 	%rd2, %rd23;
	cvta.to.global.u64 	%rd3, %rd24;
	add.u64 	%rd4, %SPL, 0;
	mov.u32 	%r164, %ctaid.x;
	add.s32 	%r1, %r163, %r164;
	mov.u32 	%r899, %tid.x;
	mov.u32 	%r3, %ntid.x;
	setp.gt.s32 	%p3, %r1, 22014;
	@%p3 bra 	$L__BB4_94;
	setp.gt.u32 	%p4, %r899, 522;
	@%p4 bra 	$L__BB4_8;
	cvt.s64.s32 	%rd26, %r1;
	mad.lo.s64 	%rd5, %rd18, %rd26, %rd1;
	add.s32 	%r165, %r899, %r3;
	max.u32 	%r166, %r165, 523;
	setp.lt.u32 	%p5, %r165, 523;
	selp.u32 	%r167, 1, 0, %p5;
	add.s32 	%r168, %r165, %r167;
	sub.s32 	%r169, %r166, %r168;
	div.u32 	%r170, %r169, %r3;
	add.s32 	%r4, %r170, %r167;
	and.b32  	%r171, %r4, 3;
	setp.eq.s32 	%p6, %r171, 3;
	mov.u32 	%r882, %r899;
	@%p6 bra 	$L__BB4_5;
	add.s32 	%r173, %r4, 1;
	and.b32  	%r5, %r173, 3;
	mov.b32 	%r881, 0;
	mov.u32 	%r882, %r899;
$L__BB4_4:
	.pragma "nounroll";
	mul.wide.u32 	%rd27, %r882, 4;
	add.s64 	%rd28, %rd5, %rd27;
	ld.global.u32 	%r174, [%rd28];
	shl.b32 	%r175, %r882, 2;
	mov.u32 	%r176, _ZZ13col_traversaliPjmPiS0_S_iS0_S0_E8main_row;
	add.s32 	%r177, %r176, %r175;
	st.shared.u32 	[%r177], %r174;
	add.s32 	%r882, %r882, %r3;
	add.s32 	%r881, %r881, 1;
	setp.ne.s32 	%p7, %r881, %r5;
	@%p7 bra 	$L__BB4_4;
$L__BB4_5:
	setp.lt.u32 	%p8, %r4, 3;
	@%p8 bra 	$L__BB4_8;
	mov.u32 	%r180, _ZZ13col_traversaliPjmPiS0_S_iS0_S0_E8main_row;
	shl.b32 	%r184, %r3, 2;
$L__BB4_7:
	mul.wide.u32 	%rd29, %r882, 4;
	add.s64 	%rd30, %rd5, %rd29;
	ld.global.u32 	%r178, [%rd30];
	shl.b32 	%r179, %r882, 2;
	add.s32 	%r181, %r180, %r179;
	st.shared.u32 	[%r181], %r178;
	add.s32 	%r182, %r882, %r3;
	mul.wide.u32 	%rd31, %r182, 4;
	add.s64 	%rd32, %rd5, %rd31;
	ld.global.u32 	%r183, [%rd32];
	add.s32 	%r185, %r181, %r184;
	st.shared.u32 	[%r185], %r183;
	add.s32 	%r186, %r182, %r3;
	mul.wide.u32 	%rd33, %r186, 4;
	add.s64 	%rd34, %rd5, %rd33;
	ld.global.u32 	%r187, [%rd34];
	add.s32 	%r188, %r185, %r184;
	st.shared.u32 	[%r188], %r187;
	add.s32 	%r189, %r186, %r3;
	mul.wide.u32 	%rd35, %r189, 4;
	add.s64 	%rd36, %rd5, %rd35;
	ld.global.u32 	%r190, [%rd36];
	add.s32 	%r191, %r188, %r184;
	st.shared.u32 	[%r191], %r190;
	add.s32 	%r882, %r189, %r3;
	setp.lt.u32 	%p9, %r882, 523;
	@%p9 bra 	$L__BB4_7;
$L__BB4_8:
	bar.sync 	0;
	cvta.to.global.u64 	%rd37, %rd19;
	mul.wide.s32 	%rd38, %r1, 4;
	add.s64 	%rd6, %rd37, %rd38;
	ld.global.u32 	%r13, [%rd6];
	setp.eq.s32 	%p10, %r1, 22014;
	mov.b32 	%r884, 58595;
	@%p10 bra 	$L__BB4_10;
	ld.global.u32 	%r884, [%rd6+4];
$L__BB4_10:
	sub.s32 	%r16, %r884, %r13;
	not.b32 	%r193, %r13;
	add.s32 	%r17, %r884, %r193;
	and.b32  	%r18, %r16, 7;
	and.b32  	%r19, %r16, 3;
	add.s32 	%r20, %r19, -1;
	and.b32  	%r21, %r16, 1;
	mov.u32 	%r885, %r899;
$L__BB4_11:
	setp.le.s32 	%p12, %r884, %r13;
	mov.pred 	%p132, 0;
	@%p12 bra 	$L__BB4_24;
	setp.lt.u32 	%p13, %r17, 7;
	cvt.u64.u32 	%rd39, %r885;
	mad.lo.s64 	%rd7, %rd18, %rd39, %rd1;
	mov.b32 	%r898, 0;
	mov.u32 	%r890, %r13;
	@%p13 bra 	$L__BB4_15;
	mov.b32 	%r898, 0;
	mov.u32 	%r890, %r13;
	mov.u32 	%r888, %r898;
$L__BB4_14:
	.pragma "nounroll";
	mul.wide.s32 	%rd40, %r890, 4;
	add.s64 	%rd41, %rd2, %rd40;
	ld.global.u32 	%r197, [%rd41];
	shr.s32 	%r198, %r197, 31;
	shr.u32 	%r199, %r198, 27;
	add.s32 	%r200, %r197, %r199;
	shr.s32 	%r201, %r200, 5;
	shl.b32 	%r202, %r201, 2;
	mov.u32 	%r203, _ZZ13col_traversaliPjmPiS0_S_iS0_S0_E8main_row;
	add.s32 	%r204, %r203, %r202;
	ld.shared.u32 	%r205, [%r204];
	and.b32  	%r206, %r197, 31;
	mul.wide.s32 	%rd42, %r201, 4;
	add.s64 	%rd43, %rd7, %rd42;
	ld.global.u32 	%r207, [%rd43];
	and.b32  	%r208, %r205, %r207;
	shr.u32 	%r209, %r208, %r206;
	and.b32  	%r210, %r209, 1;
	add.s32 	%r211, %r210, %r898;
	ld.global.u32 	%r212, [%rd41+4];
	shr.s32 	%r213, %r212, 31;
	shr.u32 	%r214, %r213, 27;
	add.s32 	%r215, %r212, %r214;
	shr.s32 	%r216, %r215, 5;
	shl.b32 	%r217, %r216, 2;
	add.s32 	%r218, %r203, %r217;
	ld.shared.u32 	%r219, [%r218];
	and.b32  	%r220, %r212, 31;
	mul.wide.s32 	%rd44, %r216, 4;
	add.s64 	%rd45, %rd7, %rd44;
	ld.global.u32 	%r221, [%rd45];
	and.b32  	%r222, %r219, %r221;
	shr.u32 	%r223, %r222, %r220;
	and.b32  	%r224, %r223, 1;
	add.s32 	%r225, %r224, %r211;
	ld.global.u32 	%r226, [%rd41+8];
	shr.s32 	%r227, %r226, 31;
	shr.u32 	%r228, %r227, 27;
	add.s32 	%r229, %r226, %r228;
	shr.s32 	%r230, %r229, 5;
	shl.b32 	%r231, %r230, 2;
	add.s32 	%r232, %r203, %r231;
	ld.shared.u32 	%r233, [%r232];
	and.b32  	%r234, %r226, 31;
	mul.wide.s32 	%rd46, %r230, 4;
	add.s64 	%rd47, %rd7, %rd46;
	ld.global.u32 	%r235, [%rd47];
	and.b32  	%r236, %r233, %r235;
	shr.u32 	%r237, %r236, %r234;
	and.b32  	%r238, %r237, 1;
	add.s32 	%r239, %r238, %r225;
	ld.global.u32 	%r240, [%rd41+12];
	shr.s32 	%r241, %r240, 31;
	shr.u32 	%r242, %r241, 27;
	add.s32 	%r243, %r240, %r242;
	shr.s32 	%r244, %r243, 5;
	shl.b32 	%r245, %r244, 2;
	add.s32 	%r246, %r203, %r245;
	ld.shared.u32 	%r247, [%r246];
	and.b32  	%r248, %r240, 31;
	mul.wide.s32 	%rd48, %r244, 4;
	add.s64 	%rd49, %rd7, %rd48;
	ld.global.u32 	%r249, [%rd49];
	and.b32  	%r250, %r247, %r249;
	shr.u32 	%r251, %r250, %r248;
	and.b32  	%r252, %r251, 1;
	add.s32 	%r253, %r252, %r239;
	ld.global.u32 	%r254, [%rd41+16];
	shr.s32 	%r255, %r254, 31;
	shr.u32 	%r256, %r255, 27;
	add.s32 	%r257, %r254, %r256;
	shr.s32 	%r258, %r257, 5;
	shl.b32 	%r259, %r258, 2;
	add.s32 	%r260, %r203, %r259;
	ld.shared.u32 	%r261, [%r260];
	and.b32  	%r262, %r254, 31;
	mul.wide.s32 	%rd50, %r258, 4;
	add.s64 	%rd51, %rd7, %rd50;
	ld.global.u32 	%r263, [%rd51];
	and.b32  	%r264, %r261, %r263;
	shr.u32 	%r265, %r264, %r262;
	and.b32  	%r266, %r265, 1;
	add.s32 	%r267, %r266, %r253;
	ld.global.u32 	%r268, [%rd41+20];
	shr.s32 	%r269, %r268, 31;
	shr.u32 	%r270, %r269, 27;
	add.s32 	%r271, %r268, %r270;
	shr.s32 	%r272, %r271, 5;
	shl.b32 	%r273, %r272, 2;
	add.s32 	%r274, %r203, %r273;
	ld.shared.u32 	%r275, [%r274];
	and.b32  	%r276, %r268, 31;
	mul.wide.s32 	%rd52, %r272, 4;
	add.s64 	%rd53, %rd7, %rd52;
	ld.global.u32 	%r277, [%rd53];
	and.b32  	%r278, %r275, %r277;
	shr.u32 	%r279, %r278, %r276;
	and.b32  	%r280, %r279, 1;
	add.s32 	%r281, %r280, %r267;
	ld.global.u32 	%r282, [%rd41+24];
	shr.s32 	%r283, %r282, 31;
	shr.u32 	%r284, %r283, 27;
	add.s32 	%r285, %r282, %r284;
	shr.s32 	%r286, %r285, 5;
	shl.b32 	%r287, %r286, 2;
	add.s32 	%r288, %r203, %r287;
	ld.shared.u32 	%r289, [%r288];
	and.b32  	%r290, %r282, 31;
	mul.wide.s32 	%rd54, %r286, 4;
	add.s64 	%rd55, %rd7, %rd54;
	ld.global.u32 	%r291, [%rd55];
	and.b32  	%r292, %r289, %r291;
	shr.u32 	%r293, %r292, %r290;
	and.b32  	%r294, %r293, 1;
	add.s32 	%r295, %r294, %r281;
	ld.global.u32 	%r296, [%rd41+28];
	shr.s32 	%r297, %r296, 31;
	shr.u32 	%r298, %r297, 27;
	add.s32 	%r299, %r296, %r298;
	shr.s32 	%r300, %r299, 5;
	shl.b32 	%r301, %r300, 2;
	add.s32 	%r302, %r203, %r301;
	ld.shared.u32 	%r303, [%r302];
	and.b32  	%r304, %r296, 31;
	mul.wide.s32 	%rd56, %r300, 4;
	add.s64 	%rd57, %rd7, %rd56;
	ld.global.u32 	%r305, [%rd57];
	and.b32  	%r306, %r303, %r305;
	shr.u32 	%r307, %r306, %r304;
	and.b32  	%r308, %r307, 1;
	add.s32 	%r898, %r308, %r295;
	add.s32 	%r890, %r890, 8;
	add.s32 	%r888, %r888, 8;
	and.b32  	%r309, %r16, -8;
	setp.ne.s32 	%p14, %r888, %r309;
	@%p14 bra 	$L__BB4_14;
$L__BB4_15:
	setp.eq.s32 	%p15, %r18, 0;
	@%p15 bra 	$L__BB4_23;
	add.s32 	%r311, %r18, -1;
	setp.lt.u32 	%p16, %r311, 3;
	@%p16 bra 	$L__BB4_18;
	mul.wide.s32 	%rd58, %r890, 4;
	add.s64 	%rd59, %rd2, %rd58;
	ld.global.u32 	%r312, [%rd59];
	shr.s32 	%r313, %r312, 31;
	shr.u32 	%r314, %r313, 27;
	add.s32 	%r315, %r312, %r314;
	shr.s32 	%r316, %r315, 5;
	shl.b32 	%r317, %r316, 2;
	mov.u32 	%r318, _ZZ13col_traversaliPjmPiS0_S_iS0_S0_E8main_row;
	add.s32 	%r319, %r318, %r317;
	ld.shared.u32 	%r320, [%r319];
	and.b32  	%r321, %r312, 31;
	mul.wide.s32 	%rd60, %r316, 4;
	add.s64 	%rd61, %rd7, %rd60;
	ld.global.u32 	%r322, [%rd61];
	and.b32  	%r323, %r320, %r322;
	shr.u32 	%r324, %r323, %r321;
	and.b32  	%r325, %r324, 1;
	add.s32 	%r326, %r325, %r898;
	ld.global.u32 	%r327, [%rd59+4];
	shr.s32 	%r328, %r327, 31;
	shr.u32 	%r329, %r328, 27;
	add.s32 	%r330, %r327, %r329;
	shr.s32 	%r331, %r330, 5;
	shl.b32 	%r332, %r331, 2;
	add.s32 	%r333, %r318, %r332;
	ld.shared.u32 	%r334, [%r333];
	and.b32  	%r335, %r327, 31;
	mul.wide.s32 	%rd62, %r331, 4;
	add.s64 	%rd63, %rd7, %rd62;
	ld.global.u32 	%r336, [%rd63];
	and.b32  	%r337, %r334, %r336;
	shr.u32 	%r338, %r337, %r335;
	and.b32  	%r339, %r338, 1;
	add.s32 	%r340, %r339, %r326;
	ld.global.u32 	%r341, [%rd59+8];
	shr.s32 	%r342, %r341, 31;
	shr.u32 	%r343, %r342, 27;
	add.s32 	%r344, %r341, %r343;
	shr.s32 	%r345, %r344, 5;
	shl.b32 	%r346, %r345, 2;
	add.s32 	%r347, %r318, %r346;
	ld.shared.u32 	%r348, [%r347];
	and.b32  	%r349, %r341, 31;
	mul.wide.s32 	%rd64, %r345, 4;
	add.s64 	%rd65, %rd7, %rd64;
	ld.global.u32 	%r350, [%rd65];
	and.b32  	%r351, %r348, %r350;
	shr.u32 	%r352, %r351, %r349;
	and.b32  	%r353, %r352, 1;
	add.s32 	%r354, %r353, %r340;
	ld.global.u32 	%r355, [%rd59+12];
	shr.s32 	%r356, %r355, 31;
	shr.u32 	%r357, %r356, 27;
	add.s32 	%r358, %r355, %r357;
	shr.s32 	%r359, %r358, 5;
	shl.b32 	%r360, %r359, 2;
	add.s32 	%r361, %r318, %r360;
	ld.shared.u32 	%r362, [%r361];
	and.b32  	%r363, %r355, 31;
	mul.wide.s32 	%rd66, %r359, 4;
	add.s64 	%rd67, %rd7, %rd66;
	ld.global.u32 	%r364, [%rd67];
	and.b32  	%r365, %r362, %r364;
	shr.u32 	%r366, %r365, %r363;
	and.b32  	%r367, %r366, 1;
	add.s32 	%r898, %r367, %r354;
	add.s32 	%r890, %r890, 4;
$L__BB4_18:
	setp.eq.s32 	%p17, %r19, 0;
	@%p17 bra 	$L__BB4_23;
	setp.eq.s32 	%p18, %r20, 0;
	@%p18 bra 	$L__BB4_21;
	mul.wide.s32 	%rd68, %r890, 4;
	add.s64 	%rd69, %rd2, %rd68;
	ld.global.u32 	%r369, [%rd69];
	shr.s32 	%r370, %r369, 31;
	shr.u32 	%r371, %r370, 27;
	add.s32 	%r372, %r369, %r371;
	shr.s32 	%r373, %r372, 5;
	shl.b32 	%r374, %r373, 2;
	mov.u32 	%r375, _ZZ13col_traversaliPjmPiS0_S_iS0_S0_E8main_row;
	add.s32 	%r376, %r375, %r374;
	ld.shared.u32 	%r377, [%r376];
	and.b32  	%r378, %r369, 31;
	mul.wide.s32 	%rd70, %r373, 4;
	add.s64 	%rd71, %rd7, %rd70;
	ld.global.u32 	%r379, [%rd71];
	and.b32  	%r380, %r377, %r379;
	shr.u32 	%r381, %r380, %r378;
	and.b32  	%r382, %r381, 1;
	add.s32 	%r383, %r382, %r898;
	ld.global.u32 	%r384, [%rd69+4];
	shr.s32 	%r385, %r384, 31;
	shr.u32 	%r386, %r385, 27;
	add.s32 	%r387, %r384, %r386;
	shr.s32 	%r388, %r387, 5;
	shl.b32 	%r389, %r388, 2;
	add.s32 	%r390, %r375, %r389;
	ld.shared.u32 	%r391, [%r390];
	and.b32  	%r392, %r384, 31;
	mul.wide.s32 	%rd72, %r388, 4;
	add.s64 	%rd73, %rd7, %rd72;
	ld.global.u32 	%r393, [%rd73];
	and.b32  	%r394, %r391, %r393;
	shr.u32 	%r395, %r394, %r392;
	and.b32  	%r396, %r395, 1;
	add.s32 	%r898, %r396, %r383;
	add.s32 	%r890, %r890, 2;
$L__BB4_21:
	setp.eq.s32 	%p19, %r21, 0;
	@%p19 bra 	$L__BB4_23;
	mul.wide.s32 	%rd74, %r890, 4;
	add.s64 	%rd75, %rd2, %rd74;
	ld.global.u32 	%r397, [%rd75];
	shr.s32 	%r398, %r397, 31;
	shr.u32 	%r399, %r398, 27;
	add.s32 	%r400, %r397, %r399;
	shr.s32 	%r401, %r400, 5;
	shl.b32 	%r402, %r401, 2;
	mov.u32 	%r403, _ZZ13col_traversaliPjmPiS0_S_iS0_S0_E8main_row;
	add.s32 	%r404, %r403, %r402;
	ld.shared.u32 	%r405, [%r404];
	and.b32  	%r406, %r397, 31;
	mul.wide.s32 	%rd76, %r401, 4;
	add.s64 	%rd77, %rd7, %rd76;
	ld.global.u32 	%r407, [%rd77];
	and.b32  	%r408, %r405, %r407;
	shr.u32 	%r409, %r408, %r406;
	and.b32  	%r410, %r409, 1;
	add.s32 	%r898, %r410, %r898;
$L__BB4_23:
	setp.ne.s32 	%p132, %r898, 0;
$L__BB4_24:
	selp.u16 	%rs1, 1, 0, %p132;
	mov.u32 	%r411, _ZZ13col_traversaliPjmPiS0_S_iS0_S0_E10check_rows;
	add.s32 	%r412, %r411, %r885;
	st.shared.u8 	[%r412], %rs1;
	add.s32 	%r885, %r885, %r3;
	setp.lt.u32 	%p20, %r885, 22015;
	@%p20 bra 	$L__BB4_11;
	ld.param.u64 	%rd183, [_Z13col_traversaliPjmPiS0_S_iS0_S0__param_7];
	ld.param.u32 	%r873, [_Z13col_traversaliPjmPiS0_S_iS0_S0__param_6];
	bar.sync 	0;
	add.s32 	%r413, %r1, 16726;
	shr.s32 	%r414, %r413, 31;
	shr.u32 	%r415, %r414, 27;
	add.s32 	%r416, %r413, %r415;
	shr.s32 	%r45, %r416, 5;
	cvta.to.global.u64 	%rd78, %rd183;
	mul.wide.s32 	%rd79, %r873, 4;
	add.s64 	%rd8, %rd78, %rd79;
	and.b32  	%r46, %r16, -4;
	add.s64 	%rd9, %rd4, 8;
	mul.wide.s32 	%rd80, %r45, 4;
	add.s64 	%rd81, %rd4, %rd80;
$L__BB4_26:
	mov.u32 	%r417, _ZZ13col_traversaliPjmPiS0_S_iS0_S0_E10check_rows;
	add.s32 	%r418, %r417, %r899;
	ld.shared.u8 	%rs2, [%r418];
	setp.eq.s16 	%p21, %rs2, 0;
	setp.lt.s32 	%p22, %r899, %r1;
	or.pred  	%p23, %p22, %p21;
	@%p23 bra 	$L__BB4_93;
	mov.b32 	%r900, 0;
	mov.u64 	%rd184, %rd9;
$L__BB4_28:
	mov.b32 	%r420, 0;
	st.local.u32 	[%rd184+-8], %r420;
	st.local.u32 	[%rd184+-4], %r420;
	st.local.u32 	[%rd184], %r420;
	setp.eq.s32 	%p24, %r900, 1208;
	@%p24 bra 	$L__BB4_30;
	mov.b32 	%r421, 0;
	st.local.u32 	[%rd184+4], %r421;
	add.s32 	%r900, %r900, 4;
	add.s64 	%rd184, %rd184, 16;
	bra.uni 	$L__BB4_28;
$L__BB4_30:
	setp.le.s32 	%p25, %r884, %r13;
	ld.local.u32 	%r422, [%rd81];
	add.s32 	%r423, %r1, 16726;
	and.b32  	%r424, %r423, 31;
	mov.b32 	%r425, 1;
	shl.b32 	%r426, %r425, %r424;
	or.b32  	%r427, %r422, %r426;
	st.local.u32 	[%rd81], %r427;
	add.s32 	%r428, %r899, 16726;
	shr.u32 	%r429, %r428, 5;
	mul.wide.u32 	%rd82, %r429, 4;
	add.s64 	%rd83, %rd4, %rd82;
	ld.local.u32 	%r430, [%rd83];
	and.b32  	%r431, %r428, 31;
	shl.b32 	%r432, %r425, %r431;
	or.b32  	%r433, %r430, %r432;
	st.local.u32 	[%rd83], %r433;
	@%p25 bra 	$L__BB4_93;
	setp.lt.u32 	%p26, %r17, 3;
	cvt.u64.u32 	%rd84, %r899;
	mad.lo.s64 	%rd12, %rd18, %rd84, %rd1;
	mov.b32 	%r904, 0;
	mov.u32 	%r909, %r13;
	@%p26 bra 	$L__BB4_42;
	mov.b32 	%r904, 0;
	mov.u32 	%r909, %r13;
	mov.u32 	%r903, %r904;
$L__BB4_33:
	mul.wide.s32 	%rd85, %r909, 4;
	add.s64 	%rd13, %rd2, %rd85;
	ld.global.u32 	%r437, [%rd13];
	shr.s32 	%r438, %r437, 31;
	shr.u32 	%r439, %r438, 27;
	add.s32 	%r440, %r437, %r439;
	shr.s32 	%r53, %r440, 5;
	shl.b32 	%r441, %r53, 2;
	mov.u32 	%r442, _ZZ13col_traversaliPjmPiS0_S_iS0_S0_E8main_row;
	add.s32 	%r443, %r442, %r441;
	ld.shared.u32 	%r444, [%r443];
	and.b32  	%r445, %r437, 31;
	mul.wide.s32 	%rd86, %r53, 4;
	add.s64 	%rd87, %rd12, %rd86;
	ld.global.u32 	%r446, [%rd87];
	and.b32  	%r447, %r444, %r446;
	mov.b32 	%r448, 1;
	shl.b32 	%r54, %r448, %r445;
	and.b32  	%r449, %r447, %r54;
	setp.eq.s32 	%p27, %r449, 0;
	@%p27 bra 	$L__BB4_35;
	add.s64 	%rd89, %rd4, %rd86;
	ld.local.u32 	%r450, [%rd89];
	or.b32  	%r451, %r54, %r450;
	st.local.u32 	[%rd89], %r451;
	add.s32 	%r904, %r904, 1;
$L__BB4_35:
	ld.global.u32 	%r452, [%rd13+4];
	shr.s32 	%r453, %r452, 31;
	shr.u32 	%r454, %r453, 27;
	add.s32 	%r455, %r452, %r454;
	shr.s32 	%r57, %r455, 5;
	shl.b32 	%r456, %r57, 2;
	add.s32 	%r458, %r442, %r456;
	ld.shared.u32 	%r459, [%r458];
	and.b32  	%r460, %r452, 31;
	mul.wide.s32 	%rd90, %r57, 4;
	add.s64 	%rd91, %rd12, %rd90;
	ld.global.u32 	%r461, [%rd91];
	and.b32  	%r462, %r459, %r461;
	mov.b32 	%r463, 1;
	shl.b32 	%r58, %r463, %r460;
	and.b32  	%r464, %r462, %r58;
	setp.eq.s32 	%p28, %r464, 0;
	@%p28 bra 	$L__BB4_37;
	add.s64 	%rd93, %rd4, %rd90;
	ld.local.u32 	%r465, [%rd93];
	or.b32  	%r466, %r58, %r465;
	st.local.u32 	[%rd93], %r466;
	add.s32 	%r904, %r904, 1;
$L__BB4_37:
	ld.global.u32 	%r467, [%rd13+8];
	shr.s32 	%r468, %r467, 31;
	shr.u32 	%r469, %r468, 27;
	add.s32 	%r470, %r467, %r469;
	shr.s32 	%r61, %r470, 5;
	shl.b32 	%r471, %r61, 2;
	add.s32 	%r473, %r442, %r471;
	ld.shared.u32 	%r474, [%r473];
	and.b32  	%r475, %r467, 31;
	mul.wide.s32 	%rd94, %r61, 4;
	add.s64 	%rd95, %rd12, %rd94;
	ld.global.u32 	%r476, [%rd95];
	and.b32  	%r477, %r474, %r476;
	mov.b32 	%r478, 1;
	shl.b32 	%r62, %r478, %r475;
	and.b32  	%r479, %r477, %r62;
	setp.eq.s32 	%p29, %r479, 0;
	@%p29 bra 	$L__BB4_39;
	add.s64 	%rd97, %rd4, %rd94;
	ld.local.u32 	%r480, [%rd97];
	or.b32  	%r481, %r62, %r480;
	st.local.u32 	[%rd97], %r481;
	add.s32 	%r904, %r904, 1;
$L__BB4_39:
	ld.global.u32 	%r482, [%rd13+12];
	shr.s32 	%r483, %r482, 31;
	shr.u32 	%r484, %r483, 27;
	add.s32 	%r485, %r482, %r484;
	shr.s32 	%r65, %r485, 5;
	shl.b32 	%r486, %r65, 2;
	add.s32 	%r488, %r442, %r486;
	ld.shared.u32 	%r489, [%r488];
	and.b32  	%r490, %r482, 31;
	mul.wide.s32 	%rd98, %r65, 4;
	add.s64 	%rd99, %rd12, %rd98;
	ld.global.u32 	%r491, [%rd99];
	and.b32  	%r492, %r489, %r491;
	mov.b32 	%r493, 1;
	shl.b32 	%r66, %r493, %r490;
	and.b32  	%r494, %r492, %r66;
	setp.eq.s32 	%p30, %r494, 0;
	@%p30 bra 	$L__BB4_41;
	add.s64 	%rd101, %rd4, %rd98;
	ld.local.u32 	%r495, [%rd101];
	or.b32  	%r496, %r66, %r495;
	st.local.u32 	[%rd101], %r496;
	add.s32 	%r904, %r904, 1;
$L__BB4_41:
	add.s32 	%r909, %r909, 4;
	add.s32 	%r903, %r903, 4;
	setp.ne.s32 	%p31, %r903, %r46;
	@%p31 bra 	$L__BB4_33;
$L__BB4_42:
	setp.eq.s32 	%p32, %r19, 0;
	@%p32 bra 	$L__BB4_51;
	mul.wide.s32 	%rd102, %r909, 4;
	add.s64 	%rd14, %rd2, %rd102;
	ld.global.u32 	%r497, [%rd14];
	shr.s32 	%r498, %r497, 31;
	shr.u32 	%r499, %r498, 27;
	add.s32 	%r500, %r497, %r499;
	shr.s32 	%r74, %r500, 5;
	shl.b32 	%r501, %r74, 2;
	mov.u32 	%r502, _ZZ13col_traversaliPjmPiS0_S_iS0_S0_E8main_row;
	add.s32 	%r503, %r502, %r501;
	ld.shared.u32 	%r504, [%r503];
	and.b32  	%r505, %r497, 31;
	mul.wide.s32 	%rd103, %r74, 4;
	add.s64 	%rd104, %rd12, %rd103;
	ld.global.u32 	%r506, [%rd104];
	and.b32  	%r507, %r504, %r506;
	mov.b32 	%r508, 1;
	shl.b32 	%r75, %r508, %r505;
	and.b32  	%r509, %r507, %r75;
	setp.eq.s32 	%p33, %r509, 0;
	@%p33 bra 	$L__BB4_45;
	add.s64 	%rd106, %rd4, %rd103;
	ld.local.u32 	%r510, [%rd106];
	or.b32  	%r511, %r75, %r510;
	st.local.u32 	[%rd106], %r511;
	add.s32 	%r904, %r904, 1;
$L__BB4_45:
	setp.eq.s32 	%p34, %r19, 1;
	@%p34 bra 	$L__BB4_51;
	ld.global.u32 	%r512, [%rd14+4];
	shr.s32 	%r513, %r512, 31;
	shr.u32 	%r514, %r513, 27;
	add.s32 	%r515, %r512, %r514;
	shr.s32 	%r78, %r515, 5;
	shl.b32 	%r516, %r78, 2;
	add.s32 	%r518, %r502, %r516;
	ld.shared.u32 	%r519, [%r518];
	and.b32  	%r520, %r512, 31;
	mul.wide.s32 	%rd107, %r78, 4;
	add.s64 	%rd108, %rd12, %rd107;
	ld.global.u32 	%r521, [%rd108];
	and.b32  	%r522, %r519, %r521;
	mov.b32 	%r523, 1;
	shl.b32 	%r79, %r523, %r520;
	and.b32  	%r524, %r522, %r79;
	setp.eq.s32 	%p35, %r524, 0;
	@%p35 bra 	$L__BB4_48;
	add.s64 	%rd110, %rd4, %rd107;
	ld.local.u32 	%r525, [%rd110];
	or.b32  	%r526, %r79, %r525;
	st.local.u32 	[%rd110], %r526;
	add.s32 	%r904, %r904, 1;
$L__BB4_48:
	setp.eq.s32 	%p36, %r19, 2;
	@%p36 bra 	$L__BB4_51;
	ld.global.u32 	%r527, [%rd14+8];
	shr.s32 	%r528, %r527, 31;
	shr.u32 	%r529, %r528, 27;
	add.s32 	%r530, %r527, %r529;
	shr.s32 	%r82, %r530, 5;
	shl.b32 	%r531, %r82, 2;
	add.s32 	%r533, %r502, %r531;
	ld.shared.u32 	%r534, [%r533];
	and.b32  	%r535, %r527, 31;
	mul.wide.s32 	%rd111, %r82, 4;
	add.s64 	%rd112, %rd12, %rd111;
	ld.global.u32 	%r536, [%rd112];
	and.b32  	%r537, %r534, %r536;
	mov.b32 	%r538, 1;
	shl.b32 	%r83, %r538, %r535;
	and.b32  	%r539, %r537, %r83;
	setp.eq.s32 	%p37, %r539, 0;
	@%p37 bra 	$L__BB4_51;
	add.s64 	%rd114, %rd4, %rd111;
	ld.local.u32 	%r540, [%rd114];
	or.b32  	%r541, %r83, %r540;
	st.local.u32 	[%rd114], %r541;
	add.s32 	%r904, %r904, 1;
$L__BB4_51:
	setp.lt.s32 	%p38, %r904, 3;
	@%p38 bra 	$L__BB4_93;
	setp.eq.s32 	%p39, %r899, 0;
	mov.u32 	%r931, %r899;
	@%p39 bra 	$L__BB4_66;
	mov.b32 	%r914, 0;
$L__BB4_54:
	mov.u32 	%r543, _ZZ13col_traversaliPjmPiS0_S_iS0_S0_E10check_rows;
	add.s32 	%r544, %r543, %r914;
	ld.shared.u8 	%rs3, [%r544];
	setp.eq.s16 	%p40, %rs3, 0;
	@%p40 bra 	$L__BB4_65;
	setp.lt.u32 	%p41, %r17, 3;
	cvt.u64.u32 	%rd115, %r914;
	mad.lo.s64 	%rd15, %rd18, %rd115, %rd1;
	mov.b32 	%r919, 0;
	mov.b32 	%r920, 1;
	mov.u32 	%r921, %r13;
	@%p41 bra 	$L__BB4_58;
	mov.b32 	%r919, 0;
	mov.b32 	%r920, 1;
	mov.u32 	%r921, %r13;
	mov.u32 	%r918, %r919;
$L__BB4_57:
	.pragma "nounroll";
	mul.wide.s32 	%rd116, %r921, 4;
	add.s64 	%rd117, %rd2, %rd116;
	ld.global.u32 	%r550, [%rd117];
	shr.s32 	%r551, %r550, 31;
	shr.u32 	%r552, %r551, 27;
	add.s32 	%r553, %r550, %r552;
	shr.s32 	%r554, %r553, 5;
	shl.b32 	%r555, %r554, 2;
	mov.u32 	%r556, _ZZ13col_traversaliPjmPiS0_S_iS0_S0_E8main_row;
	add.s32 	%r557, %r556, %r555;
	ld.shared.u32 	%r558, [%r557];
	and.b32  	%r559, %r550, 31;
	mul.wide.s32 	%rd118, %r554, 4;
	add.s64 	%rd119, %rd12, %rd118;
	ld.global.u32 	%r560, [%rd119];
	and.b32  	%r561, %r558, %r560;
	shr.u32 	%r562, %r561, %r559;
	and.b32  	%r563, %r562, 1;
	add.s64 	%rd120, %rd15, %rd118;
	ld.global.u32 	%r564, [%rd120];
	and.b32  	%r565, %r558, %r564;
	shr.u32 	%r566, %r565, %r559;
	and.b32  	%r567, %r566, 1;
	setp.eq.s32 	%p42, %r563, %r567;
	selp.u32 	%r568, 1, 0, %p42;
	add.s32 	%r569, %r919, %r568;
	setp.eq.b32 	%p43, %r563, 1;
	setp.eq.s32 	%p44, %r567, 0;
	and.pred  	%p45, %p43, %p44;
	ld.global.u32 	%r570, [%rd117+4];
	shr.s32 	%r571, %r570, 31;
	shr.u32 	%r572, %r571, 27;
	add.s32 	%r573, %r570, %r572;
	shr.s32 	%r574, %r573, 5;
	shl.b32 	%r575, %r574, 2;
	add.s32 	%r576, %r556, %r575;
	ld.shared.u32 	%r577, [%r576];
	and.b32  	%r578, %r570, 31;
	mul.wide.s32 	%rd121, %r574, 4;
	add.s64 	%rd122, %rd12, %rd121;
	ld.global.u32 	%r579, [%rd122];
	and.b32  	%r580, %r577, %r579;
	shr.u32 	%r581, %r580, %r578;
	and.b32  	%r582, %r581, 1;
	add.s64 	%rd123, %rd15, %rd121;
	ld.global.u32 	%r583, [%rd123];
	and.b32  	%r584, %r577, %r583;
	shr.u32 	%r585, %r584, %r578;
	and.b32  	%r586, %r585, 1;
	setp.eq.s32 	%p47, %r582, %r586;
	selp.u32 	%r587, 1, 0, %p47;
	add.s32 	%r588, %r569, %r587;
	setp.eq.b32 	%p48, %r582, 1;
	setp.eq.s32 	%p49, %r586, 0;
	and.pred  	%p50, %p48, %p49;
	ld.global.u32 	%r589, [%rd117+8];
	shr.s32 	%r590, %r589, 31;
	shr.u32 	%r591, %r590, 27;
	add.s32 	%r592, %r589, %r591;
	shr.s32 	%r593, %r592, 5;
	shl.b32 	%r594, %r593, 2;
	add.s32 	%r595, %r556, %r594;
	ld.shared.u32 	%r596, [%r595];
	and.b32  	%r597, %r589, 31;
	mul.wide.s32 	%rd124, %r593, 4;
	add.s64 	%rd125, %rd12, %rd124;
	ld.global.u32 	%r598, [%rd125];
	and.b32  	%r599, %r596, %r598;
	shr.u32 	%r600, %r599, %r597;
	and.b32  	%r601, %r600, 1;
	add.s64 	%rd126, %rd15, %rd124;
	ld.global.u32 	%r602, [%rd126];
	and.b32  	%r603, %r596, %r602;
	shr.u32 	%r604, %r603, %r597;
	and.b32  	%r605, %r604, 1;
	setp.eq.s32 	%p52, %r601, %r605;
	selp.u32 	%r606, 1, 0, %p52;
	add.s32 	%r607, %r588, %r606;
	setp.eq.b32 	%p53, %r601, 1;
	setp.eq.s32 	%p54, %r605, 0;
	and.pred  	%p55, %p53, %p54;
	ld.global.u32 	%r608, [%rd117+12];
	shr.s32 	%r609, %r608, 31;
	shr.u32 	%r610, %r609, 27;
	add.s32 	%r611, %r608, %r610;
	shr.s32 	%r612, %r611, 5;
	shl.b32 	%r613, %r612, 2;
	add.s32 	%r614, %r556, %r613;
	ld.shared.u32 	%r615, [%r614];
	and.b32  	%r616, %r608, 31;
	mul.wide.s32 	%rd127, %r612, 4;
	add.s64 	%rd128, %rd12, %rd127;
	ld.global.u32 	%r617, [%rd128];
	and.b32  	%r618, %r615, %r617;
	shr.u32 	%r619, %r618, %r616;
	and.b32  	%r620, %r619, 1;
	add.s64 	%rd129, %rd15, %rd127;
	ld.global.u32 	%r621, [%rd129];
	and.b32  	%r622, %r615, %r621;
	shr.u32 	%r623, %r622, %r616;
	and.b32  	%r624, %r623, 1;
	neg.s32 	%r625, %r624;
	setp.eq.s32 	%p57, %r620, %r624;
	selp.u32 	%r626, 1, 0, %p57;
	add.s32 	%r919, %r607, %r626;
	setp.eq.b32 	%p58, %r620, 1;
	selp.b32 	%r627, 0, %r920, %p45;
	selp.b32 	%r628, 0, %r627, %p50;
	selp.b32 	%r629, 0, %r628, %p55;
	and.b32  	%r630, %r625, %r629;
	selp.b32 	%r920, %r630, %r629, %p58;
	add.s32 	%r921, %r921, 4;
	add.s32 	%r918, %r918, 4;
	setp.ne.s32 	%p59, %r918, %r46;
	@%p59 bra 	$L__BB4_57;
$L__BB4_58:
	setp.eq.s32 	%p60, %r19, 0;
	@%p60 bra 	$L__BB4_63;
	setp.eq.s32 	%p61, %r19, 1;
	@%p61 bra 	$L__BB4_61;
	mul.wide.s32 	%rd130, %r921, 4;
	add.s64 	%rd131, %rd2, %rd130;
	ld.global.u32 	%r632, [%rd131];
	shr.s32 	%r633, %r632, 31;
	shr.u32 	%r634, %r633, 27;
	add.s32 	%r635, %r632, %r634;
	shr.s32 	%r636, %r635, 5;
	shl.b32 	%r637, %r636, 2;
	mov.u32 	%r638, _ZZ13col_traversaliPjmPiS0_S_iS0_S0_E8main_row;
	add.s32 	%r639, %r638, %r637;
	ld.shared.u32 	%r640, [%r639];
	and.b32  	%r641, %r632, 31;
	mul.wide.s32 	%rd132, %r636, 4;
	add.s64 	%rd133, %rd12, %rd132;
	ld.global.u32 	%r642, [%rd133];
	and.b32  	%r643, %r640, %r642;
	shr.u32 	%r644, %r643, %r641;
	and.b32  	%r645, %r644, 1;
	add.s64 	%rd134, %rd15, %rd132;
	ld.global.u32 	%r646, [%rd134];
	and.b32  	%r647, %r640, %r646;
	shr.u32 	%r648, %r647, %r641;
	and.b32  	%r649, %r648, 1;
	setp.eq.s32 	%p62, %r645, %r649;
	selp.u32 	%r650, 1, 0, %p62;
	add.s32 	%r651, %r919, %r650;
	setp.eq.b32 	%p63, %r645, 1;
	setp.eq.s32 	%p64, %r649, 0;
	and.pred  	%p65, %p63, %p64;
	ld.global.u32 	%r652, [%rd131+4];
	shr.s32 	%r653, %r652, 31;
	shr.u32 	%r654, %r653, 27;
	add.s32 	%r655, %r652, %r654;
	shr.s32 	%r656, %r655, 5;
	shl.b32 	%r657, %r656, 2;
	add.s32 	%r658, %r638, %r657;
	ld.shared.u32 	%r659, [%r658];
	and.b32  	%r660, %r652, 31;
	mul.wide.s32 	%rd135, %r656, 4;
	add.s64 	%rd136, %rd12, %rd135;
	ld.global.u32 	%r661, [%rd136];
	and.b32  	%r662, %r659, %r661;
	shr.u32 	%r663, %r662, %r660;
	and.b32  	%r664, %r663, 1;
	add.s64 	%rd137, %rd15, %rd135;
	ld.global.u32 	%r665, [%rd137];
	and.b32  	%r666, %r659, %r665;
	shr.u32 	%r667, %r666, %r660;
	and.b32  	%r668, %r667, 1;
	neg.s32 	%r669, %r668;
	setp.eq.s32 	%p67, %r664, %r668;
	selp.u32 	%r670, 1, 0, %p67;
	add.s32 	%r919, %r651, %r670;
	setp.eq.b32 	%p68, %r664, 1;
	selp.b32 	%r671, 0, %r920, %p65;
	and.b32  	%r672, %r669, %r671;
	selp.b32 	%r920, %r672, %r671, %p68;
	add.s32 	%r921, %r921, 2;
$L__BB4_61:
	and.b32  	%r673, %r16, 1;
	setp.eq.b32 	%p69, %r673, 1;
	not.pred 	%p70, %p69;
	@%p70 bra 	$L__BB4_63;
	mul.wide.s32 	%rd138, %r921, 4;
	add.s64 	%rd139, %rd2, %rd138;
	ld.global.u32 	%r674, [%rd139];
	shr.s32 	%r675, %r674, 31;
	shr.u32 	%r676, %r675, 27;
	add.s32 	%r677, %r674, %r676;
	shr.s32 	%r678, %r677, 5;
	shl.b32 	%r679, %r678, 2;
	mov.u32 	%r680, _ZZ13col_traversaliPjmPiS0_S_iS0_S0_E8main_row;
	add.s32 	%r681, %r680, %r679;
	ld.shared.u32 	%r682, [%r681];
	and.b32  	%r683, %r674, 31;
	mul.wide.s32 	%rd140, %r678, 4;
	add.s64 	%rd141, %rd12, %rd140;
	ld.global.u32 	%r684, [%rd141];
	and.b32  	%r685, %r682, %r684;
	shr.u32 	%r686, %r685, %r683;
	and.b32  	%r687, %r686, 1;
	add.s64 	%rd142, %rd15, %rd140;
	ld.global.u32 	%r688, [%rd142];
	and.b32  	%r689, %r682, %r688;
	shr.u32 	%r690, %r689, %r683;
	and.b32  	%r691, %r690, 1;
	neg.s32 	%r692, %r691;
	setp.eq.s32 	%p71, %r687, %r691;
	selp.u32 	%r693, 1, 0, %p71;
	add.s32 	%r919, %r919, %r693;
	setp.eq.b32 	%p72, %r687, 1;
	and.b32  	%r694, %r692, %r920;
	selp.b32 	%r920, %r694, %r920, %p72;
$L__BB4_63:
	setp.eq.s32 	%p73, %r919, %r16;
	@%p73 bra 	$L__BB4_93;
	add.s32 	%r695, %r914, 16726;
	shr.u32 	%r696, %r695, 5;
	mul.wide.u32 	%rd143, %r696, 4;
	add.s64 	%rd144, %rd4, %rd143;
	ld.local.u32 	%r697, [%rd144];
	and.b32  	%r698, %r695, 31;
	shl.b32 	%r699, %r920, %r698;
	or.b32  	%r700, %r697, %r699;
	st.local.u32 	[%rd144], %r700;
$L__BB4_65:
	add.s32 	%r914, %r914, 1;
	setp.eq.s32 	%p74, %r914, %r899;
	mov.u32 	%r931, %r899;
	@%p74 bra 	$L__BB4_66;
	bra.uni 	$L__BB4_54;
$L__BB4_66:
	mov.u32 	%r701, _ZZ13col_traversaliPjmPiS0_S_iS0_S0_E10check_rows;
	add.s32 	%r702, %r701, %r931;
	ld.shared.u8 	%rs4, [%r702];
	setp.eq.s16 	%p75, %rs4, 0;
	@%p75 bra 	$L__BB4_76;
	setp.lt.u32 	%p76, %r17, 3;
	cvt.u64.u32 	%rd145, %r931;
	mad.lo.s64 	%rd16, %rd18, %rd145, %rd1;
	mov.b32 	%r935, 1;
	mov.u32 	%r936, %r13;
	@%p76 bra 	$L__BB4_70;
	mov.b32 	%r934, 0;
	mov.b32 	%r935, 1;
	mov.u32 	%r936, %r13;
$L__BB4_69:
	.pragma "nounroll";
	mul.wide.s32 	%rd146, %r936, 4;
	add.s64 	%rd147, %rd2, %rd146;
	ld.global.u32 	%r707, [%rd147];
	shr.s32 	%r708, %r707, 31;
	shr.u32 	%r709, %r708, 27;
	add.s32 	%r710, %r707, %r709;
	shr.s32 	%r711, %r710, 5;
	shl.b32 	%r712, %r711, 2;
	mov.u32 	%r713, _ZZ13col_traversaliPjmPiS0_S_iS0_S0_E8main_row;
	add.s32 	%r714, %r713, %r712;
	ld.shared.u32 	%r715, [%r714];
	and.b32  	%r716, %r707, 31;
	mul.wide.s32 	%rd148, %r711, 4;
	add.s64 	%rd149, %rd12, %rd148;
	ld.global.u32 	%r717, [%rd149];
	add.s64 	%rd150, %rd16, %rd148;
	ld.global.u32 	%r718, [%rd150];
	mov.b32 	%r719, 1;
	shl.b32 	%r720, %r719, %r716;
	and.b32  	%r721, %r717, %r720;
	and.b32  	%r722, %r721, %r715;
	setp.ne.s32 	%p77, %r722, 0;
	and.b32  	%r723, %r718, %r720;
	and.b32  	%r724, %r723, %r715;
	setp.eq.s32 	%p78, %r724, 0;
	and.pred  	%p79, %p77, %p78;
	ld.global.u32 	%r725, [%rd147+4];
	shr.s32 	%r726, %r725, 31;
	shr.u32 	%r727, %r726, 27;
	add.s32 	%r728, %r725, %r727;
	shr.s32 	%r729, %r728, 5;
	shl.b32 	%r730, %r729, 2;
	add.s32 	%r731, %r713, %r730;
	ld.shared.u32 	%r732, [%r731];
	and.b32  	%r733, %r725, 31;
	mul.wide.s32 	%rd151, %r729, 4;
	add.s64 	%rd152, %rd12, %rd151;
	ld.global.u32 	%r734, [%rd152];
	add.s64 	%rd153, %rd16, %rd151;
	ld.global.u32 	%r735, [%rd153];
	shl.b32 	%r736, %r719, %r733;
	and.b32  	%r737, %r734, %r736;
	and.b32  	%r738, %r737, %r732;
	setp.ne.s32 	%p81, %r738, 0;
	and.b32  	%r739, %r735, %r736;
	and.b32  	%r740, %r739, %r732;
	setp.eq.s32 	%p82, %r740, 0;
	and.pred  	%p83, %p81, %p82;
	ld.global.u32 	%r741, [%rd147+8];
	shr.s32 	%r742, %r741, 31;
	shr.u32 	%r743, %r742, 27;
	add.s32 	%r744, %r741, %r743;
	shr.s32 	%r745, %r744, 5;
	shl.b32 	%r746, %r745, 2;
	add.s32 	%r747, %r713, %r746;
	ld.shared.u32 	%r748, [%r747];
	and.b32  	%r749, %r741, 31;
	mul.wide.s32 	%rd154, %r745, 4;
	add.s64 	%rd155, %rd12, %rd154;
	ld.global.u32 	%r750, [%rd155];
	add.s64 	%rd156, %rd16, %rd154;
	ld.global.u32 	%r751, [%rd156];
	shl.b32 	%r752, %r719, %r749;
	and.b32  	%r753, %r750, %r752;
	and.b32  	%r754, %r753, %r748;
	setp.ne.s32 	%p85, %r754, 0;
	and.b32  	%r755, %r751, %r752;
	and.b32  	%r756, %r755, %r748;
	setp.eq.s32 	%p86, %r756, 0;
	and.pred  	%p87, %p85, %p86;
	ld.global.u32 	%r757, [%rd147+12];
	shr.s32 	%r758, %r757, 31;
	shr.u32 	%r759, %r758, 27;
	add.s32 	%r760, %r757, %r759;
	shr.s32 	%r761, %r760, 5;
	shl.b32 	%r762, %r761, 2;
	add.s32 	%r763, %r713, %r762;
	ld.shared.u32 	%r764, [%r763];
	and.b32  	%r765, %r757, 31;
	mul.wide.s32 	%rd157, %r761, 4;
	add.s64 	%rd158, %rd12, %rd157;
	ld.global.u32 	%r766, [%rd158];
	add.s64 	%rd159, %rd16, %rd157;
	ld.global.u32 	%r767, [%rd159];
	shl.b32 	%r768, %r719, %r765;
	and.b32  	%r769, %r766, %r768;
	and.b32  	%r770, %r769, %r764;
	setp.ne.s32 	%p89, %r770, 0;
	and.b32  	%r771, %r767, %r768;
	and.b32  	%r772, %r771, %r764;
	setp.eq.s32 	%p90, %r772, 0;
	selp.b32 	%r773, 0, %r935, %p79;
	selp.b32 	%r774, 0, %r773, %p83;
	selp.b32 	%r775, 0, %r774, %p87;
	selp.b32 	%r776, 0, %r775, %p90;
	selp.b32 	%r935, %r776, %r775, %p89;
	add.s32 	%r936, %r936, 4;
	add.s32 	%r934, %r934, 4;
	setp.ne.s32 	%p91, %r934, %r46;
	@%p91 bra 	$L__BB4_69;
$L__BB4_70:
	setp.eq.s32 	%p92, %r19, 0;
	@%p92 bra 	$L__BB4_75;
	setp.eq.s32 	%p93, %r19, 1;
	@%p93 bra 	$L__BB4_73;
	mul.wide.s32 	%rd160, %r936, 4;
	add.s64 	%rd161, %rd2, %rd160;
	ld.global.u32 	%r778, [%rd161];
	shr.s32 	%r779, %r778, 31;
	shr.u32 	%r780, %r779, 27;
	add.s32 	%r781, %r778, %r780;
	shr.s32 	%r782, %r781, 5;
	shl.b32 	%r783, %r782, 2;
	mov.u32 	%r784, _ZZ13col_traversaliPjmPiS0_S_iS0_S0_E8main_row;
	add.s32 	%r785, %r784, %r783;
	ld.shared.u32 	%r786, [%r785];
	and.b32  	%r787, %r778, 31;
	mul.wide.s32 	%rd162, %r782, 4;
	add.s64 	%rd163, %rd12, %rd162;
	ld.global.u32 	%r788, [%rd163];
	add.s64 	%rd164, %rd16, %rd162;
	ld.global.u32 	%r789, [%rd164];
	mov.b32 	%r790, 1;
	shl.b32 	%r791, %r790, %r787;
	and.b32  	%r792, %r788, %r791;
	and.b32  	%r793, %r792, %r786;
	setp.ne.s32 	%p94, %r793, 0;
	and.b32  	%r794, %r789, %r791;
	and.b32  	%r795, %r794, %r786;
	setp.eq.s32 	%p95, %r795, 0;
	and.pred  	%p96, %p94, %p95;
	ld.global.u32 	%r796, [%rd161+4];
	shr.s32 	%r797, %r796, 31;
	shr.u32 	%r798, %r797, 27;
	add.s32 	%r799, %r796, %r798;
	shr.s32 	%r800, %r799, 5;
	shl.b32 	%r801, %r800, 2;
	add.s32 	%r802, %r784, %r801;
	ld.shared.u32 	%r803, [%r802];
	and.b32  	%r804, %r796, 31;
	mul.wide.s32 	%rd165, %r800, 4;
	add.s64 	%rd166, %rd12, %rd165;
	ld.global.u32 	%r805, [%rd166];
	add.s64 	%rd167, %rd16, %rd165;
	ld.global.u32 	%r806, [%rd167];
	shl.b32 	%r807, %r790, %r804;
	and.b32  	%r808, %r805, %r807;
	and.b32  	%r809, %r808, %r803;
	setp.ne.s32 	%p98, %r809, 0;
	and.b32  	%r810, %r806, %r807;
	and.b32  	%r811, %r810, %r803;
	setp.eq.s32 	%p99, %r811, 0;
	selp.b32 	%r812, 0, %r935, %p96;
	selp.b32 	%r813, 0, %r812, %p99;
	selp.b32 	%r935, %r813, %r812, %p98;
	add.s32 	%r936, %r936, 2;
$L__BB4_73:
	and.b32  	%r814, %r16, 1;
	setp.eq.b32 	%p100, %r814, 1;
	not.pred 	%p101, %p100;
	@%p101 bra 	$L__BB4_75;
	mul.wide.s32 	%rd168, %r936, 4;
	add.s64 	%rd169, %rd2, %rd168;
	ld.global.u32 	%r815, [%rd169];
	shr.s32 	%r816, %r815, 31;
	shr.u32 	%r817, %r816, 27;
	add.s32 	%r818, %r815, %r817;
	shr.s32 	%r819, %r818, 5;
	shl.b32 	%r820, %r819, 2;
	mov.u32 	%r821, _ZZ13col_traversaliPjmPiS0_S_iS0_S0_E8main_row;
	add.s32 	%r822, %r821, %r820;
	ld.shared.u32 	%r823, [%r822];
	and.b32  	%r824, %r815, 31;
	mul.wide.s32 	%rd170, %r819, 4;
	add.s64 	%rd171, %rd12, %rd170;
	ld.global.u32 	%r825, [%rd171];
	add.s64 	%rd172, %rd16, %rd170;
	ld.global.u32 	%r826, [%rd172];
	mov.b32 	%r827, 1;
	shl.b32 	%r828, %r827, %r824;
	and.b32  	%r829, %r825, %r828;
	and.b32  	%r830, %r829, %r823;
	setp.ne.s32 	%p102, %r830, 0;
	and.b32  	%r831, %r826, %r828;
	and.b32  	%r832, %r831, %r823;
	setp.eq.s32 	%p103, %r832, 0;
	selp.b32 	%r833, 0, %r935, %p103;
	selp.b32 	%r935, %r833, %r935, %p102;
$L__BB4_75:
	add.s32 	%r834, %r931, 16726;
	shr.u32 	%r835, %r834, 5;
	mul.wide.u32 	%rd173, %r835, 4;
	add.s64 	%rd174, %rd4, %rd173;
	ld.local.u32 	%r836, [%rd174];
	and.b32  	%r837, %r834, 31;
	shl.b32 	%r838, %r935, %r837;
	or.b32  	%r839, %r836, %r838;
	st.local.u32 	[%rd174], %r839;
$L__BB4_76:
	add.s32 	%r130, %r931, 1;
	setp.lt.u32 	%p104, %r931, 22014;
	mov.u32 	%r931, %r130;
	@%p104 bra 	$L__BB4_66;
	atom.global.add.u32 	%r131, [%rd8], 1;
	mov.b32 	%r942, 0;
	mov.u32 	%r141, %r942;
	mov.u32 	%r140, %r942;
$L__BB4_78:
	ld.param.u64 	%rd182, [_Z13col_traversaliPjmPiS0_S_iS0_S0__param_5];
	shr.u32 	%r841, %r942, 5;
	cvt.u64.u32 	%rd175, %r841;
	mul.wide.u32 	%rd176, %r841, 4;
	add.s64 	%rd177, %rd4, %rd176;
	ld.local.u32 	%r135, [%rd177];
	and.b32  	%r842, %r942, 28;
	shr.u32 	%r843, %r135, %r842;
	and.b32  	%r136, %r843, 1;
	mul.lo.s32 	%r845, %r131, 1211;
	cvt.s64.s32 	%rd178, %r845;
	add.s64 	%rd179, %rd175, %rd178;
	cvta.to.global.u64 	%rd180, %rd182;
	shl.b64 	%rd181, %rd179, 2;
	add.s64 	%rd17, %rd180, %rd181;
	ld.global.u32 	%r846, [%rd17];
	shl.b32 	%r847, %r136, %r842;
	or.b32  	%r137, %r847, %r846;
	st.global.u32 	[%rd17], %r137;
	setp.gt.u32 	%p105, %r942, 16725;
	setp.eq.s32 	%p106, %r136, 0;
	or.pred  	%p107, %p105, %p106;
	@%p107 bra 	$L__BB4_80;
	add.s32 	%r140, %r140, 1;
	bra.uni 	$L__BB4_81;
$L__BB4_80:
	setp.ne.s32 	%p108, %r136, 0;
	and.pred  	%p110, %p105, %p108;
	selp.u32 	%r849, 1, 0, %p110;
	add.s32 	%r141, %r141, %r849;
$L__BB4_81:
	add.s32 	%r142, %r942, 1;
	setp.eq.s32 	%p111, %r142, 38741;
	@%p111 bra 	$L__BB4_91;
	and.b32  	%r143, %r142, 29;
	shr.u32 	%r850, %r135, %r143;
	and.b32  	%r144, %r850, 1;
	setp.lt.u32 	%p112, %r942, 16725;
	setp.eq.b32 	%p113, %r144, 1;
	and.pred  	%p114, %p112, %p113;
	@%p114 bra 	$L__BB4_84;
	setp.ne.s32 	%p115, %r144, 0;
	setp.gt.u32 	%p116, %r942, 16724;
	and.pred  	%p117, %p116, %p115;
	selp.u32 	%r852, 1, 0, %p117;
	add.s32 	%r141, %r141, %r852;
	bra.uni 	$L__BB4_85;
$L__BB4_84:
	add.s32 	%r140, %r140, 1;
$L__BB4_85:
	add.s32 	%r853, %r942, 2;
	and.b32  	%r854, %r853, 30;
	shr.u32 	%r855, %r135, %r854;
	and.b32  	%r149, %r855, 1;
	shl.b32 	%r856, %r149, %r854;
	shl.b32 	%r857, %r144, %r143;
	or.b32  	%r150, %r857, %r856;
	setp.lt.u32 	%p118, %r942, 16724;
	setp.eq.b32 	%p119, %r149, 1;
	and.pred  	%p120, %p118, %p119;
	@%p120 bra 	$L__BB4_87;
	setp.ne.s32 	%p121, %r149, 0;
	setp.gt.u32 	%p122, %r942, 16723;
	and.pred  	%p123, %p122, %p121;
	selp.u32 	%r859, 1, 0, %p123;
	add.s32 	%r141, %r141, %r859;
	bra.uni 	$L__BB4_88;
$L__BB4_87:
	add.s32 	%r140, %r140, 1;
$L__BB4_88:
	add.s32 	%r860, %r942, 3;
	and.b32  	%r861, %r860, 31;
	shr.u32 	%r862, %r135, %r861;
	and.b32  	%r155, %r862, 1;
	shl.b32 	%r863, %r155, %r861;
	or.b32  	%r864, %r150, %r863;
	or.b32  	%r865, %r864, %r137;
	st.global.u32 	[%rd17], %r865;
	setp.lt.u32 	%p124, %r942, 16723;
	setp.eq.b32 	%p125, %r155, 1;
	and.pred  	%p126, %p124, %p125;
	@%p126 bra 	$L__BB4_90;
	setp.ne.s32 	%p127, %r155, 0;
	setp.gt.u32 	%p128, %r942, 16722;
	and.pred  	%p129, %p128, %p127;
	selp.u32 	%r867, 1, 0, %p129;
	add.s32 	%r141, %r141, %r867;
	add.s32 	%r942, %r942, 4;
	bra.uni 	$L__BB4_78;
$L__BB4_90:
	add.s32 	%r140, %r140, 1;
	add.s32 	%r942, %r942, 4;
	bra.uni 	$L__BB4_78;
$L__BB4_91:
	mul.lo.s32 	%r868, %r141, %r140;
	atom.global.max.s32 	%r869, [%rd3+8], %r868;
	setp.ge.s32 	%p130, %r869, %r868;
	@%p130 bra 	$L__BB4_93;
	atom.global.exch.b32 	%r870, [%rd3], %r140;
	atom.global.exch.b32 	%r871, [%rd3+4], %r141;
	atom.global.exch.b32 	%r872, [%rd3+12], %r131;
$L__BB4_93:
	add.s32 	%r899, %r899, %r3;
	setp.lt.u32 	%p131, %r899, 22015;
	@%p131 bra 	$L__BB4_26;
$L__BB4_94:
	ret;

}


// ===== COMPILED SASS (sm_100) =====

	.target	sm_100

	.elftype	@"ET_EXEC"


//--------------------- .note.nv.tkinfo           --------------------------
	.section	.note.nv.tkinfo,"",@"SHT_NOTE"
	.sectionflags	@"SHF_NOTE_NV_TKINFO"
	.tkinfo
        /*0018*/ 	.word	0x00000002
        /*0030*/ 	.string	""
        /*0030*/ 	.string	"ptxas"
        /*0030*/ 	.string	"Cuda compilation tools, release 13.0, V13.0.88"
        /*0030*/ 	.string	"Build cuda_13.0.r13.0/compiler.36424714_0"
        /*0030*/ 	.string	"-arch sm_100 -m 64 "



//--------------------- .note.nv.cuinfo           --------------------------
	.section	.note.nv.cuinfo,"",@"SHT_NOTE"
	.sectionflags	@"SHF_NOTE_NV_CUINFO"
        /*0018*/ 	.short	0x0002
        /*001a*/ 	.short	0x0064
        /*001c*/ 	.short	0x0082
	.zero		2


//--------------------- .nv.info                  --------------------------
	.section	.nv.info,"",@"SHT_CUDA_INFO"
	.align	4


	//----- nvinfo : EIATTR_REGCOUNT
	.align		4
        /*0000*/ 	.byte	0x04, 0x2f
        /*0002*/ 	.short	(.L_1 - .L_0)
	.align		4
.L_0:
        /*0004*/ 	.word	index@(_Z19generate_EV_indicesPiS_)
        /*0008*/ 	.word	0x00000010


	//----- nvinfo : EIATTR_FRAME_SIZE
	.align		4
.L_1:
        /*000c*/ 	.byte	0x04, 0x11
        /*000e*/ 	.short	(.L_3 - .L_2)
	.align		4
.L_2:
        /*0010*/ 	.word	index@(_Z19generate_EV_indicesPiS_)
        /*0014*/ 	.word	0x00000000


	//----- nvinfo : EIATTR_REGCOUNT
	.align		4
.L_3:
        /*0018*/ 	.byte	0x04, 0x2f
        /*001a*/ 	.short	(.L_5 - .L_4)
	.align		4
.L_4:
        /*001c*/ 	.word	index@(_Z19generate_EU_indicesPiS_)
        /*0020*/ 	.word	0x00000010


	//----- nvinfo : EIATTR_FRAME_SIZE
	.align		4
.L_5:
        /*0024*/ 	.byte	0x04, 0x11
        /*0026*/ 	.short	(.L_7 - .L_6)
	.align		4
.L_6:
        /*0028*/ 	.word	index@(_Z19generate_EU_indicesPiS_)
        /*002c*/ 	.word	0x00000000


	//----- nvinfo : EIATTR_REGCOUNT
	.align		4
.L_7:
        /*0030*/ 	.byte	0x04, 0x2f
        /*0032*/ 	.short	(.L_9 - .L_8)
	.align		4
.L_8:
        /*0034*/ 	.word	index@(_Z11make_bitmapPjPiS0_S0_mS_mS0_S0_)
        /*0038*/ 	.word	0x00000020


	//----- nvinfo : EIATTR_FRAME_SIZE
	.align		4
.L_9:
        /*003c*/ 	.byte	0x04, 0x11
        /*003e*/ 	.short	(.L_11 - .L_10)
	.align		4
.L_10:
        /*0040*/ 	.word	index@(_Z11make_bitmapPjPiS0_S0_mS_mS0_S0_)
        /*0044*/ 	.word	0x00000000


	//----- nvinfo : EIATTR_REGCOUNT
	.align		4
.L_11:
        /*0048*/ 	.byte	0x04, 0x2f
        /*004a*/ 	.short	(.L_13 - .L_12)
	.align		4
.L_12:
        /*004c*/ 	.word	index@(_Z13row_traversaliPjmPiS0_S_iS0_S0_S0_)
        /*0050*/ 	.word	0x00000020


	//----- nvinfo : EIATTR_FRAME_SIZE
	.align		4
.L_13:
        /*0054*/ 	.byte	0x04, 0x11
        /*0056*/ 	.short	(.L_15 - .L_14)
	.align		4
.L_14:
        /*0058*/ 	.word	index@(_Z13row_traversaliPjmPiS0_S_iS0_S0_S0_)
        /*005c*/ 	.word	0x000012f0


	//----- nvinfo : EIATTR_REGCOUNT
	.align		4
.L_15:
        /*0060*/ 	.byte	0x04, 0x2f
        /*0062*/ 	.short	(.L_17 - .L_16)
	.align		4
.L_16:
        /*0064*/ 	.word	index@(_Z13col_traversaliPjmPiS0_S_iS0_S0_)
        /*0068*/ 	.word	0x00000020


	//----- nvinfo : EIATTR_FRAME_SIZE
	.align		4
.L_17:
        /*006c*/ 	.byte	0x04, 0x11
        /*006e*/ 	.short	(.L_19 - .L_18)
	.align		4
.L_18:
        /*0070*/ 	.word	index@(_Z13col_traversaliPjmPiS0_S_iS0_S0_)
        /*0074*/ 	.word	0x000012f0


	//----- nvinfo : EIATTR_MIN_STACK_SIZE
	.align		4
.L_19:
        /*0078*/ 	.byte	0x04, 0x12
        /*007a*/ 	.short	(.L_21 - .L_20)
	.align		4
.L_20:
        /*007c*/ 	.word	index@(_Z13col_traversaliPjmPiS0_S_iS0_S0_)
        /*0080*/ 	.word	0x000012f0


	//----- nvinfo : EIATTR_MIN_STACK_SIZE
	.align		4
.L_21:
        /*0084*/ 	.byte	0x04, 0x12
        /*0086*/ 	.short	(.L_23 - .L_22)
	.align		4
.L_22:
        /*0088*/ 	.word	index@(_Z13row_traversaliPjmPiS0_S_iS0_S0_S0_)
        /*008c*/ 	.word	0x000012f0


	//----- nvinfo : EIATTR_MIN_STACK_SIZE
	.align		4
.L_23:
        /*0090*/ 	.byte	0x04, 0x12
        /*0092*/ 	.short	(.L_25 - .L_24)
	.align		4
.L_24:
        /*0094*/ 	.word	index@(_Z11make_bitmapPjPiS0_S0_mS_mS0_S0_)
        /*0098*/ 	.word	0x00000000


	//----- nvinfo : EIATTR_MIN_STACK_SIZE
	.align		4
.L_25:
        /*009c*/ 	.byte	0x04, 0x12
        /*009e*/ 	.short	(.L_27 - .L_26)
	.align		4
.L_26:
        /*00a0*/ 	.word	index@(_Z19generate_EU_indicesPiS_)
        /*00a4*/ 	.word	0x00000000


	//----- nvinfo : EIATTR_MIN_STACK_SIZE
	.align		4
.L_27:
        /*00a8*/ 	.byte	0x04, 0x12
        /*00aa*/ 	.short	(.L_29 - .L_28)
	.align		4
.L_28:
        /*00ac*/ 	.word	index@(_Z19generate_EV_indicesPiS_)
        /*00b0*/ 	.word	0x00000000
.L_29:


//--------------------- .nv.compat                --------------------------
	.section	.nv.compat,"",@"SHT_CUDA_COMPAT_INFO"
	.align	4
        /*0000*/ 	.byte	0x02, 0x09, 0x00, 0x00, 0x02, 0x02, 0x01, 0x00, 0x02, 0x05, 0x05, 0x00, 0x03, 0x07, 0x01, 0x01
        /*0010*/ 	.byte	0x02, 0x03, 0x00, 0x00, 0x02, 0x06, 0x01, 0x00, 0x04, 0x0b, 0x08, 0x00, 0x09, 0x00, 0x00, 0x00
        /*0020*/ 	.byte	0x00, 0x00, 0x00, 0x00


//--------------------- .nv.info._Z13col_traversaliPjmPiS0_S_iS0_S0_ --------------------------
	.section	.nv.info._Z13col_traversaliPjmPiS0_S_iS0_S0_,"",@"SHT_CUDA_INFO"
	.sectionflags	@""
	.align	4


	//----- nvinfo : EIATTR_CUDA_API_VERSION
	.align		4
        /*0000*/ 	.byte	0x04, 0x37
        /*0002*/ 	.short	(.L_31 - .L_30)
.L_30:
        /*0004*/ 	.word	0x00000082


	//----- nvinfo : EIATTR_KPARAM_INFO
	.align		4
.L_31:
        /*0008*/ 	.byte	0x04, 0x17
        /*000a*/ 	.short	(.L_33 - .L_32)
.L_32:
        /*000c*/ 	.word	0x00000000
        /*0010*/ 	.short	0x0008
        /*0012*/ 	.short	0x0040
        /*0014*/ 	.byte	0x00, 0xf5, 0x21, 0x00


	//----- nvinfo : EIATTR_KPARAM_INFO
	.align		4
.L_33:
        /*0018*/ 	.byte	0x04, 0x17
        /*001a*/ 	.short	(.L_35 - .L_34)
.L_34:
        /*001c*/ 	.word	0x00000000
        /*0020*/ 	.short	0x0007
        /*0022*/ 	.short	0x0038
        /*0024*/ 	.byte	0x00, 0xf5, 0x21, 0x00


	//----- nvinfo : EIATTR_KPARAM_INFO
	.align		4
.L_35:
        /*0028*/ 	.byte	0x04, 0x17
        /*002a*/ 	.short	(.L_37 - .L_36)
.L_36:
        /*002c*/ 	.word	0x00000000
        /*0030*/ 	.short	0x0006
        /*0032*/ 	.short	0x0030
        /*0034*/ 	.byte	0x00, 0xf0, 0x11, 0x00


	//----- nvinfo : EIATTR_KPARAM_INFO
	.align		4
.L_37:
        /*0038*/ 	.byte	0x04, 0x17
        /*003a*/ 	.short	(.L_39 - .L_38)
.L_38:
        /*003c*/ 	.word	0x00000000
        /*0040*/ 	.short	0x0005
        /*0042*/ 	.short	0x0028
        /*0044*/ 	.byte	0x00, 0xf5, 0x21, 0x00


	//----- nvinfo : EIATTR_KPARAM_INFO
	.align		4
.L_39:
        /*0048*/ 	.byte	0x04, 0x17
        /*004a*/ 	.short	(.L_41 - .L_40)
.L_40:
        /*004c*/ 	.word	0x00000000
        /*0050*/ 	.short	0x0004
        /*0052*/ 	.short	0x0020
        /*0054*/ 	.byte	0x00, 0xf5, 0x21, 0x00


	//----- nvinfo : EIATTR_KPARAM_INFO
	.align		4
.L_41:
        /*0058*/ 	.byte	0x04, 0x17
        /*005a*/ 	.short	(.L_43 - .L_42)
.L_42:
        /*005c*/ 	.word	0x00000000
        /*0060*/ 	.short	0x0003
        /*0062*/ 	.short	0x0018
        /*0064*/ 	.byte	0x00, 0xf5, 0x21, 0x00


	//----- nvinfo : EIATTR_KPARAM_INFO
	.align		4
.L_43:
        /*0068*/ 	.byte	0x04, 0x17
        /*006a*/ 	.short	(.L_45 - .L_44)
.L_44:
        /*006c*/ 	.word	0x00000000
        /*0070*/ 	.short	0x0002
        /*0072*/ 	.short	0x0010
        /*0074*/ 	.byte	0x00, 0xf0, 0x21, 0x00


	//----- nvinfo : EIATTR_KPARAM_INFO
	.align		4
.L_45:
        /*0078*/ 	.byte	0x04, 0x17
        /*007a*/ 	.short	(.L_47 - .L_46)
.L_46:
        /*007c*/ 	.word	0x00000000
        /*0080*/ 	.short	0x0001
        /*0082*/ 	.short	0x0008
        /*0084*/ 	.byte	0x00, 0xf5, 0x21, 0x00


	//----- nvinfo : EIATTR_KPARAM_INFO
	.align		4
.L_47:
        /*0088*/ 	.byte	0x04, 0x17
        /*008a*/ 	.short	(.L_49 - .L_48)
.L_48:
        /*008c*/ 	.word	0x00000000
        /*0090*/ 	.short	0x0000
        /*0092*/ 	.short	0x0000
        /*0094*/ 	.byte	0x00, 0xf0, 0x11, 0x00


	//----- nvinfo : EIATTR_SPARSE_MMA_MASK
	.align		4
.L_49:
        /*0098*/ 	.byte	0x03, 0x50
        /*009a*/ 	.short	0x0000


	//----- nvinfo : EIATTR_MAXREG_COUNT
	.align		4
        /*009c*/ 	.byte	0x03, 0x1b
        /*009e*/ 	.short	0x00ff


	//----- nvinfo : EIATTR_NUM_BARRIERS
	.align		4
        /*00a0*/ 	.byte	0x02, 0x4c
        /*00a2*/ 	.byte	0x01
	.zero		1


	//----- nvinfo : EIATTR_MERCURY_ISA_VERSION
	.align		4
        /*00a4*/ 	.byte	0x03, 0x5f
        /*00a6*/ 	.short	0x0101


	//----- nvinfo : EIATTR_INT_WARP_WIDE_INSTR_OFFSETS
	.align		4
        /*00a8*/ 	.byte	0x04, 0x31
        /*00aa*/ 	.short	(.L_51 - .L_50)


	//   ....[0]....
.L_50:
        /*00ac*/ 	.word	0x00003f60


	//   ....[1]....
        /*00b0*/ 	.word	0x00004030


	//----- nvinfo : EIATTR_VRC_CTA_INIT_COUNT
	.align		4
.L_51:
        /*00b4*/ 	.byte	0x02, 0x4a
	.zero		1
	.zero		1


	//----- nvinfo : EIATTR_EXIT_INSTR_OFFSETS
	.align		4
        /*00b8*/ 	.byte	0x04, 0x1c
        /*00ba*/ 	.short	(.L_53 - .L_52)


	//   ....[0]....
.L_52:
        /*00bc*/ 	.word	0x00000070


	//   ....[1]....
        /*00c0*/ 	.word	0x00004660


	//----- nvinfo : EIATTR_CRS_STACK_SIZE
	.align		4
.L_53:
        /*00c4*/ 	.byte	0x04, 0x1e
        /*00c6*/ 	.short	(.L_55 - .L_54)
.L_54:
        /*00c8*/ 	.word	0x00000000


	//----- nvinfo : EIATTR_CBANK_PARAM_SIZE
	.align		4
.L_55:
        /*00cc*/ 	.byte	0x03, 0x19
        /*00ce*/ 	.short	0x0048


	//----- nvinfo : EIATTR_PARAM_CBANK
	.align		4
        /*00d0*/ 	.byte	0x04, 0x0a
        /*00d2*/ 	.short	(.L_57 - .L_56)
	.align		4
.L_56:
        /*00d4*/ 	.word	index@(.nv.constant0._Z13col_traversaliPjmPiS0_S_iS0_S0_)
        /*00d8*/ 	.short	0x0380
        /*00da*/ 	.short	0x0048


	//----- nvinfo : EIATTR_SW_WAR
	.align		4
.L_57:
        /*00dc*/ 	.byte	0x04, 0x36
        /*00de*/ 	.short	(.L_59 - .L_58)
.L_58:
        /*00e0*/ 	.word	0x00000008
.L_59:


//--------------------- .nv.info._Z13row_traversaliPjmPiS0_S_iS0_S0_S0_ --------------------------
	.section	.nv.info._Z13row_traversaliPjmPiS0_S_iS0_S0_S0_,"",@"SHT_CUDA_INFO"
	.sectionflags	@""
	.align	4


	//----- nvinfo : EIATTR_CUDA_API_VERSION
	.align		4
        /*0000*/ 	.byte	0x04, 0x37
        /*0002*/ 	.short	(.L_61 - .L_60)
.L_60:
        /*0004*/ 	.word	0x00000082


	//----- nvinfo : EIATTR_KPARAM_INFO
	.align		4
.L_61:
        /*0008*/ 	.byte	0x04, 0x17
        /*000a*/ 	.short	(.L_63 - .L_62)
.L_62:
        /*000c*/ 	.word	0x00000000
        /*0010*/ 	.short	0x0009
        /*0012*/ 	.short	0x0048
        /*0014*/ 	.byte	0x00, 0xf5, 0x21, 0x00


	//----- nvinfo : EIATTR_KPARAM_INFO
	.align		4
.L_63:
        /*0018*/ 	.byte	0x04, 0x17
        /*001a*/ 	.short	(.L_65 - .L_64)
.L_64:
        /*001c*/ 	.word	0x00000000
        /*0020*/ 	.short	0x0008
        /*0022*/ 	.short	0x0040
        /*0024*/ 	.byte	0x00, 0xf5, 0x21, 0x00


	//----- nvinfo : EIATTR_KPARAM_INFO
	.align		4
.L_65:
        /*0028*/ 	.byte	0x04, 0x17
        /*002a*/ 	.short	(.L_67 - .L_66)
.L_66:
        /*002c*/ 	.word	0x00000000
        /*0030*/ 	.short	0x0007
        /*0032*/ 	.short	0x0038
        /*0034*/ 	.byte	0x00, 0xf5, 0x21, 0x00


	//----- nvinfo : EIATTR_KPARAM_INFO
	.align		4
.L_67:
        /*0038*/ 	.byte	0x04, 0x17
        /*003a*/ 	.short	(.L_69 - .L_68)
.L_68:
        /*003c*/ 	.word	0x00000000
        /*0040*/ 	.short	0x0006
        /*0042*/ 	.short	0x0030
        /*0044*/ 	.byte	0x00, 0xf0, 0x11, 0x00


	//----- nvinfo : EIATTR_KPARAM_INFO
	.align		4
.L_69:
        /*0048*/ 	.byte	0x04, 0x17
        /*004a*/ 	.short	(.L_71 - .L_70)
.L_70:
        /*004c*/ 	.word	0x00000000
        /*0050*/ 	.short	0x0005
        /*0052*/ 	.short	0x0028
        /*0054*/ 	.byte	0x00, 0xf5, 0x21, 0x00


	//----- nvinfo : EIATTR_KPARAM_INFO
	.align		4
.L_71:
        /*0058*/ 	.byte	0x04, 0x17
        /*005a*/ 	.short	(.L_73 - .L_72)
.L_72:
        /*005c*/ 	.word	0x00000000
        /*0060*/ 	.short	0x0004
        /*0062*/ 	.short	0x0020
        /*0064*/ 	.byte	0x00, 0xf5, 0x21, 0x00


	//----- nvinfo : EIATTR_KPARAM_INFO
	.align		4
.L_73:
        /*0068*/ 	.byte	0x04, 0x17
        /*006a*/ 	.short	(.L_75 - .L_74)
.L_74:
        /*006c*/ 	.word	0x00000000
        /*0070*/ 	.short	0x0003
        /*0072*/ 	.short	0x0018
        /*0074*/ 	.byte	0x00, 0xf5, 0x21, 0x00


	//----- nvinfo : EIATTR_KPARAM_INFO
	.align		4
.L_75:
        /*0078*/ 	.byte	0x04, 0x17
        /*007a*/ 	.short	(.L_77 - .L_76)
.L_76:
        /*007c*/ 	.word	0x00000000
        /*0080*/ 	.short	0x0002
        /*0082*/ 	.short	0x0010
        /*0084*/ 	.byte	0x00, 0xf0, 0x21, 0x00


	//----- nvinfo : EIATTR_KPARAM_INFO
	.align		4
.L_77:
        /*0088*/ 	.byte	0x04, 0x17
        /*008a*/ 	.short	(.L_79 - .L_78)
.L_78:
        /*008c*/ 	.word	0x00000000
        /*0090*/ 	.short	0x0001
        /*0092*/ 	.short	0x0008
        /*0094*/ 	.byte	0x00, 0xf5, 0x21, 0x00


	//----- nvinfo : EIATTR_KPARAM_INFO
	.align		4
.L_79:
        /*0098*/ 	.byte	0x04, 0x17
        /*009a*/ 	.short	(.L_81 - .L_80)
.L_80:
        /*009c*/ 	.word	0x00000000
        /*00a0*/ 	.short	0x0000
        /*00a2*/ 	.short	0x0000
        /*00a4*/ 	.byte	0x00, 0xf0, 0x11, 0x00


	//----- nvinfo : EIATTR_SPARSE_MMA_MASK
	.align		4
.L_81:
        /*00a8*/ 	.byte	0x03, 0x50
        /*00aa*/ 	.short	0x0000


	//----- nvinfo : EIATTR_MAXREG_COUNT
	.align		4
        /*00ac*/ 	.byte	0x03, 0x1b
        /*00ae*/ 	.short	0x00ff


	//----- nvinfo : EIATTR_NUM_BARRIERS
	.align		4
        /*00b0*/ 	.byte	0x02, 0x4c
        /*00b2*/ 	.byte	0x01
	.zero		1


	//----- nvinfo : EIATTR_MERCURY_ISA_VERSION
	.align		4
        /*00b4*/ 	.byte	0x03, 0x5f
        /*00b6*/ 	.short	0x0101


	//----- nvinfo : EIATTR_INT_WARP_WIDE_INSTR_OFFSETS
	.align		4
        /*00b8*/ 	.byte	0x04, 0x31
        /*00ba*/ 	.short	(.L_83 - .L_82)


	//   ....[0]....
.L_82:
        /*00bc*/ 	.word	0x00004290


	//   ....[1]....
        /*00c0*/ 	.word	0x00004370


	//----- nvinfo : EIATTR_VRC_CTA_INIT_COUNT
	.align		4
.L_83:
        /*00c4*/ 	.byte	0x02, 0x4a
	.zero		1
	.zero		1


	//----- nvinfo : EIATTR_EXIT_INSTR_OFFSETS
	.align		4
        /*00c8*/ 	.byte	0x04, 0x1c
        /*00ca*/ 	.short	(.L_85 - .L_84)


	//   ....[0]....
.L_84:
        /*00cc*/ 	.word	0x00000070


	//   ....[1]....
        /*00d0*/ 	.word	0x00004bf0


	//----- nvinfo : EIATTR_CRS_STACK_SIZE
	.align		4
.L_85:
        /*00d4*/ 	.byte	0x04, 0x1e
        /*00d6*/ 	.short	(.L_87 - .L_86)
.L_86:
        /*00d8*/ 	.word	0x00000000


	//----- nvinfo : EIATTR_CBANK_PARAM_SIZE
	.align		4
.L_87:
        /*00dc*/ 	.byte	0x03, 0x19
        /*00de*/ 	.short	0x0050


	//----- nvinfo : EIATTR_PARAM_CBANK
	.align		4
        /*00e0*/ 	.byte	0x04, 0x0a
        /*00e2*/ 	.short	(.L_89 - .L_88)
	.align		4
.L_88:
        /*00e4*/ 	.word	index@(.nv.constant0._Z13row_traversaliPjmPiS0_S_iS0_S0_S0_)
        /*00e8*/ 	.short	0x0380
        /*00ea*/ 	.short	0x0050


	//----- nvinfo : EIATTR_SW_WAR
	.align		4
.L_89:
        /*00ec*/ 	.byte	0x04, 0x36
        /*00ee*/ 	.short	(.L_91 - .L_90)
.L_90:
        /*00f0*/ 	.word	0x00000008
.L_91:


//--------------------- .nv.info._Z11make_bitmapPjPiS0_S0_mS_mS0_S0_ --------------------------
	.section	.nv.info._Z11make_bitmapPjPiS0_S0_mS_mS0_S0_,"",@"SHT_CUDA_INFO"
	.sectionflags	@""
	.align	4


	//----- nvinfo : EIATTR_CUDA_API_VERSION
	.align		4
        /*0000*/ 	.byte	0x04, 0x37
        /*0002*/ 	.short	(.L_93 - .L_92)
.L_92:
        /*0004*/ 	.word	0x00000082


	//----- nvinfo : EIATTR_KPARAM_INFO
	.align		4
.L_93:
        /*0008*/ 	.byte	0x04, 0x17
        /*000a*/ 	.short	(.L_95 - .L_94)
.L_94:
        /*000c*/ 	.word	0x00000000
        /*0010*/ 	.short	0x0008
        /*0012*/ 	.short	0x0040
        /*0014*/ 	.byte	0x00, 0xf5, 0x21, 0x00


	//----- nvinfo : EIATTR_KPARAM_INFO
	.align		4
.L_95:
        /*0018*/ 	.byte	0x04, 0x17
        /*001a*/ 	.short	(.L_97 - .L_96)
.L_96:
        /*001c*/ 	.word	0x00000000
        /*0020*/ 	.short	0x0007
        /*0022*/ 	.short	0x0038
        /*0024*/ 	.byte	0x00, 0xf5, 0x21, 0x00


	//----- nvinfo : EIATTR_KPARAM_INFO
	.align		4
.L_97:
        /*0028*/ 	.byte	0x04, 0x17
        /*002a*/ 	.short	(.L_99 - .L_98)
.L_98:
        /*002c*/ 	.word	0x00000000
        /*0030*/ 	.short	0x0006
        /*0032*/ 	.short	0x0030
        /*0034*/ 	.byte	0x00, 0xf0, 0x21, 0x00


	//----- nvinfo : EIATTR_KPARAM_INFO
	.align		4
.L_99:
        /*0038*/ 	.byte	0x04, 0x17
        /*003a*/ 	.short	(.L_101 - .L_100)
.L_100:
        /*003c*/ 	.word	0x00000000
        /*0040*/ 	.short	0x0005
        /*0042*/ 	.short	0x0028
        /*0044*/ 	.byte	0x00, 0xf5, 0x21, 0x00


	//----- nvinfo : EIATTR_KPARAM_INFO
	.align		4
.L_101:
        /*0048*/ 	.byte	0x04, 0x17
        /*004a*/ 	.short	(.L_103 - .L_102)
.L_102:
        /*004c*/ 	.word	0x00000000
        /*0050*/ 	.short	0x0004
        /*0052*/ 	.short	0x0020
        /*0054*/ 	.byte	0x00, 0xf0, 0x21, 0x00


	//----- nvinfo : EIATTR_KPARAM_INFO
	.align		4
.L_103:
        /*0058*/ 	.byte	0x04, 0x17
        /*005a*/ 	.short	(.L_105 - .L_104)
.L_104:
        /*005c*/ 	.word	0x00000000
        /*0060*/ 	.short	0x0003
        /*0062*/ 	.short	0x0018
        /*0064*/ 	.byte	0x00, 0xf5, 0x21, 0x00


	//----- nvinfo : EIATTR_KPARAM_INFO
	.align		4
.L_105:
        /*0068*/ 	.byte	0x04, 0x17
        /*006a*/ 	.short	(.L_107 - .L_106)
.L_106:
        /*006c*/ 	.word	0x00000000
        /*0070*/ 	.short	0x0002
        /*0072*/ 	.short	0x0010
        /*0074*/ 	.byte	0x00, 0xf5, 0x21, 0x00


	//----- nvinfo : EIATTR_KPARAM_INFO
	.align		4
.L_107:
        /*0078*/ 	.byte	0x04, 0x17
        /*007a*/ 	.short	(.L_109 - .L_108)
.L_108:
        /*007c*/ 	.word	0x00000000
        /*0080*/ 	.short	0x0001
        /*0082*/ 	.short	0x0008
        /*0084*/ 	.byte	0x00, 0xf5, 0x21, 0x00


	//----- nvinfo : EIATTR_KPARAM_INFO
	.align		4
.L_109:
        /*0088*/ 	.byte	0x04, 0x17
        /*008a*/ 	.short	(.L_111 - .L_110)
.L_110:
        /*008c*/ 	.word	0x00000000
        /*0090*/ 	.short	0x0000
        /*0092*/ 	.short	0x0000
        /*0094*/ 	.byte	0x00, 0xf5, 0x21, 0x00


	//----- nvinfo : EIATTR_SPARSE_MMA_MASK
	.align		4
.L_111:
        /*0098*/ 	.byte	0x03, 0x50
        /*009a*/ 	.short	0x0000


	//----- nvinfo : EIATTR_MAXREG_COUNT
	.align		4
        /*009c*/ 	.byte	0x03, 0x1b
        /*009e*/ 	.short	0x00ff


	//----- nvinfo : EIATTR_MERCURY_ISA_VERSION
	.align		4
        /*00a0*/ 	.byte	0x03, 0x5f
        /*00a2*/ 	.short	0x0101


	//----- nvinfo : EIATTR_VRC_CTA_INIT_COUNT
	.align		4
        /*00a4*/ 	.byte	0x02, 0x4a
	.zero		1
	.zero		1


	//----- nvinfo : EIATTR_EXIT_INSTR_OFFSETS
	.align		4
        /*00a8*/ 	.byte	0x04, 0x1c
        /*00aa*/ 	.short	(.L_113 - .L_112)


	//   ....[0]....
.L_112:
        /*00ac*/ 	.word	0x00001350


	//----- nvinfo : EIATTR_CBANK_PARAM_SIZE
	.align		4
.L_113:
        /*00b0*/ 	.byte	0x03, 0x19
        /*00b2*/ 	.short	0x0048


	//----- nvinfo : EIATTR_PARAM_CBANK
	.align		4
        /*00b4*/ 	.byte	0x04, 0x0a
        /*00b6*/ 	.short	(.L_115 - .L_114)
	.align		4
.L_114:
        /*00b8*/ 	.word	index@(.nv.constant0._Z11make_bitmapPjPiS0_S0_mS_mS0_S0_)
        /*00bc*/ 	.short	0x0380
        /*00be*/ 	.short	0x0048


	//----- nvinfo : EIATTR_SW_WAR
	.align		4
.L_115:
        /*00c0*/ 	.byte	0x04, 0x36
        /*00c2*/ 	.short	(.L_117 - .L_116)
.L_116:
        /*00c4*/ 	.word	0x00000008
.L_117:


//--------------------- .nv.info._Z19generate_EU_indicesPiS_ --------------------------
	.section	.nv.info._Z19generate_EU_indicesPiS_,"",@"SHT_CUDA_INFO"
	.sectionflags	@""
	.align	4


	//----- nvinfo : EIATTR_CUDA_API_VERSION
	.align		4
        /*0000*/ 	.byte	0x04, 0x37
        /*0002*/ 	.short	(.L_119 - .L_118)
.L_118:
        /*0004*/ 	.word	0x00000082


	//----- nvinfo : EIATTR_KPARAM_INFO
	.align		4
.L_119:
        /*0008*/ 	.byte	0x04, 0x17
        /*000a*/ 	.short	(.L_121 - .L_120)
.L_120:
        /*000c*/ 	.word	0x00000000
        /*0010*/ 	.short	0x0001
        /*0012*/ 	.short	0x0008
        /*0014*/ 	.byte	0x00, 0xf5, 0x21, 0x00


	//----- nvinfo : EIATTR_KPARAM_INFO
	.align		4
.L_121:
        /*0018*/ 	.byte	0x04, 0x17
        /*001a*/ 	.short	(.L_123 - .L_122)
.L_122:
        /*001c*/ 	.word	0x00000000
        /*0020*/ 	.short	0x0000
        /*0022*/ 	.short	0x0000
        /*0024*/ 	.byte	0x00, 0xf5, 0x21, 0x00


	//----- nvinfo : EIATTR_SPARSE_MMA_MASK
	.align		4
.L_123:
        /*0028*/ 	.byte	0x03, 0x50
        /*002a*/ 	.short	0x0000


	//----- nvinfo : EIATTR_MAXREG_COUNT
	.align		4
        /*002c*/ 	.byte	0x03, 0x1b
        /*002e*/ 	.short	0x00ff


	//----- nvinfo : EIATTR_MERCURY_ISA_VERSION
	.align		4
        /*0030*/ 	.byte	0x03, 0x5f
        /*0032*/ 	.short	0x0101


	//----- nvinfo : EIATTR_VRC_CTA_INIT_COUNT
	.align		4
        /*0034*/ 	.byte	0x02, 0x4a
	.zero		1
	.zero		1


	//----- nvinfo : EIATTR_EXIT_INSTR_OFFSETS
	.align		4
        /*0038*/ 	.byte	0x04, 0x1c
        /*003a*/ 	.short	(.L_125 - .L_124)


	//   ....[0]....
.L_124:
        /*003c*/ 	.word	0x00000200


	//----- nvinfo : EIATTR_CBANK_PARAM_SIZE
	.align		4
.L_125:
        /*0040*/ 	.byte	0x03, 0x19
        /*0042*/ 	.short	0x0010


	//----- nvinfo : EIATTR_PARAM_CBANK
	.align		4
        /*0044*/ 	.byte	0x04, 0x0a
        /*0046*/ 	.short	(.L_127 - .L_126)
	.align		4
.L_126:
        /*0048*/ 	.word	index@(.nv.constant0._Z19generate_EU_indicesPiS_)
        /*004c*/ 	.short	0x0380
        /*004e*/ 	.short	0x0010


	//----- nvinfo : EIATTR_SW_WAR
	.align		4
.L_127:
        /*0050*/ 	.byte	0x04, 0x36
        /*0052*/ 	.short	(.L_129 - .L_128)
.L_128:
        /*0054*/ 	.word	0x00000008
.L_129:


//--------------------- .nv.info._Z19generate_EV_indicesPiS_ --------------------------
	.section	.nv.info._Z19generate_EV_indicesPiS_,"",@"SHT_CUDA_INFO"
	.sectionflags	@""
	.align	4


	//----- nvinfo : EIATTR_CUDA_API_VERSION
	.align		4
        /*0000*/ 	.byte	0x04, 0x37
        /*0002*/ 	.short	(.L_131 - .L_130)
.L_130:
        /*0004*/ 	.word	0x00000082


	//----- nvinfo : EIATTR_KPARAM_INFO
	.align		4
.L_131:
        /*0008*/ 	.byte	0x04, 0x17
        /*000a*/ 	.short	(.L_133 - .L_132)
.L_132:
        /*000c*/ 	.word	0x00000000
        /*0010*/ 	.short	0x0001
        /*0012*/ 	.short	0x0008
        /*0014*/ 	.byte	0x00, 0xf5, 0x21, 0x00


	//----- nvinfo : EIATTR_KPARAM_INFO
	.align		4
.L_133:
        /*0018*/ 	.byte	0x04, 0x17
        /*001a*/ 	.short	(.L_135 - .L_134)
.L_134:
        /*001c*/ 	.word	0x00000000
        /*0020*/ 	.short	0x0000
        /*0022*/ 	.short	0x0000
        /*0024*/ 	.byte	0x00, 0xf5, 0x21, 0x00


	//----- nvinfo : EIATTR_SPARSE_MMA_MASK
	.align		4
.L_135:
        /*0028*/ 	.byte	0x03, 0x50
        /*002a*/ 	.short	0x0000


	//----- nvinfo : EIATTR_MAXREG_COUNT
	.align		4
        /*002c*/ 	.byte	0x03, 0x1b
        /*002e*/ 	.short	0x00ff


	//----- nvinfo : EIATTR_MERCURY_ISA_VERSION
	.align		4
        /*0030*/ 	.byte	0x03, 0x5f
        /*0032*/ 	.short	0x0101


	//----- nvinfo : EIATTR_VRC_CTA_INIT_COUNT
	.align		4
        /*0034*/ 	.byte	0x02, 0x4a
	.zero		1
	.zero		1


	//----- nvinfo : EIATTR_EXIT_INSTR_OFFSETS
	.align		4
        /*0038*/ 	.byte	0x04, 0x1c
        /*003a*/ 	.short	(.L_137 - .L_136)


	//   ....[0]....
.L_136:
        /*003c*/ 	.word	0x00000200


	//----- nvinfo : EIATTR_CBANK_PARAM_SIZE
	.align		4
.L_137:
        /*0040*/ 	.byte	0x03, 0x19
        /*0042*/ 	.short	0x0010


	//----- nvinfo : EIATTR_PARAM_CBANK
	.align		4
        /*0044*/ 	.byte	0x04, 0x0a
        /*0046*/ 	.short	(.L_139 - .L_138)
	.align		4
.L_138:
        /*0048*/ 	.word	index@(.nv.constant0._Z19generate_EV_indicesPiS_)
        /*004c*/ 	.short	0x0380
        /*004e*/ 	.short	0x0010


	//----- nvinfo : EIATTR_SW_WAR
	.align		4
.L_139:
        /*0050*/ 	.byte	0x04, 0x36
        /*0052*/ 	.short	(.L_141 - .L_140)
.L_140:
        /*0054*/ 	.word	0x00000008
.L_141:


//--------------------- .nv.callgraph             --------------------------
	.section	.nv.callgraph,"",@"SHT_CUDA_CALLGRAPH"
	.align	4
	.sectionentsize	8
	.align		4
        /*0000*/ 	.word	0x00000000
	.align		4
        /*0004*/ 	.word	0xffffffff
	.align		4
        /*0008*/ 	.word	0x00000000
	.align		4
        /*000c*/ 	.word	0xfffffffe
	.align		4
        /*0010*/ 	.word	0x00000000
	.align		4
        /*0014*/ 	.word	0xfffffffd
	.align		4
        /*0018*/ 	.word	0x00000000
	.align		4
        /*001c*/ 	.word	0xfffffffc


//--------------------- .text._Z13col_traversaliPjmPiS0_S_iS0_S0_ --------------------------
	.section	.text._Z13col_traversaliPjmPiS0_S_iS0_S0_,"ax",@progbits
	.align	128
        .global         _Z13col_traversaliPjmPiS0_S_iS0_S0_
        .type           _Z13col_traversaliPjmPiS0_S_iS0_S0_,@function
        .size           _Z13col_traversaliPjmPiS0_S_iS0_S0_,(.L_x_113 - _Z13col_traversaliPjmPiS0_S_iS0_S0_)
        .other          _Z13col_traversaliPjmPiS0_S_iS0_S0_,@"STO_CUDA_ENTRY STV_DEFAULT"
_Z13col_traversaliPjmPiS0_S_iS0_S0_:
.text._Z13col_traversaliPjmPiS0_S_iS0_S0_:
[----:B------:R-:W0:Y:S08]  /*0000*/  LDC R1, c[0x0][0x37c] ;  /* 0x0000df00ff017b82 */ /* 0x000e300000000800 */
[----:B------:R-:W1:Y:S01]  /*0010*/  S2UR UR4, SR_CTAID.X ;  /* 0x00000000000479c3 */ /* 0x000e620000002500 */
[----:B0-----:R-:W-:-:S05]  /*0020*/  VIADD R1, R1, 0xffffed10 ;  /* 0xffffed1001017836 */ /* 0x001fca0000000000 */
[----:B------:R-:W-:Y:S02]  /*0030*/  R2UR UR15, R1 ;  /* 0x00000000010f72ca */ /* 0x000fe400000e0000 */
[----:B------:R-:W1:Y:S02]  /*0040*/  LDC R0, c[0x0][0x380] ;  /* 0x0000e000ff007b82 */ /* 0x000e640000000800 */
[----:B-1----:R-:W-:-:S05]  /*0050*/  VIADD R0, R0, UR4 ;  /* 0x0000000400007c36 */ /* 0x002fca0008000000 */
[----:B------:R-:W-:-:S13]  /*0060*/  ISETP.GT.AND P0, PT, R0, 0x55fe, PT ;  /* 0x000055fe0000780c */ /* 0x000fda0003f04270 */
[----:B------:R-:W-:Y:S05]  /*0070*/  @P0 EXIT ;  /* 0x000000000000094d */ /* 0x000fea0003800000 */
[----:B------:R-:W0:Y:S01]  /*0080*/  S2R R3, SR_TID.X ;  /* 0x0000000000037919 */ /* 0x000e220000002100 */
[----:B------:R-:W1:Y:S01]  /*0090*/  LDCU UR9, c[0x0][0x360] ;  /* 0x00006c00ff0977ac */ /* 0x000e620008000800 */
[----:B------:R-:W-:Y:S01]  /*00a0*/  BSSY.RECONVERGENT B0, `(.L_x_0) ;  /* 0x0000055000007945 */ /* 0x000fe20003800200 */
[----:B------:R-:W2:Y:S01]  /*00b0*/  LDCU.64 UR10, c[0x0][0x358] ;  /* 0x00006b00ff0a77ac */ /* 0x000ea20008000a00 */
[----:B0-----:R-:W-:-:S13]  /*00c0*/  ISETP.GT.U32.AND P0, PT, R3, 0x20a, PT ;  /* 0x0000020a0300780c */ /* 0x001fda0003f04070 */
[----:B-12---:R-:W-:Y:S05]  /*00d0*/  @P0 BRA `(.L_x_1) ;  /* 0x0000000400440947 */ /* 0x006fea0003800000 */
[----:B------:R-:W0:Y:S01]  /*00e0*/  I2F.U32.RP R8, UR9 ;  /* 0x0000000900087d06 */ /* 0x000e220008209000 */
[----:B------:R-:W-:Y:S01]  /*00f0*/  VIADD R2, R3, UR9 ;  /* 0x0000000903027c36 */ /* 0x000fe20008000000 */
[----:B------:R-:W-:Y:S01]  /*0100*/  ISETP.NE.U32.AND P2, PT, RZ, UR9, PT ;  /* 0x00000009ff007c0c */ /* 0x000fe2000bf45070 */
[----:B------:R-:W1:Y:S01]  /*0110*/  LDCU.64 UR4, c[0x0][0x390] ;  /* 0x00007200ff0477ac */ /* 0x000e620008000a00 */
[----:B------:R-:W-:Y:S02]  /*0120*/  BSSY.RECONVERGENT B1, `(.L_x_2) ;  /* 0x0000030000017945 */ /* 0x000fe40003800200 */
[C---:B------:R-:W-:Y:S02]  /*0130*/  ISETP.GE.U32.AND P0, PT, R2.reuse, 0x20b, PT ;  /* 0x0000020b0200780c */ /* 0x040fe40003f06070 */
[----:B------:R-:W-:Y:S02]  /*0140*/  VIMNMX.U32 R7, PT, PT, R2, 0x20b, !PT ;  /* 0x0000020b02077848 */ /* 0x000fe40007fe0000 */
[----:B------:R-:W-:-:S04]  /*0150*/  SEL R6, RZ, 0x1, P0 ;  /* 0x00000001ff067807 */ /* 0x000fc80000000000 */
[----:B------:R-:W-:Y:S01]  /*0160*/  IADD3 R7, PT, PT, R7, -R2, -R6 ;  /* 0x8000000207077210 */ /* 0x000fe20007ffe806 */
[----:B0-----:R-:W0:Y:S02]  /*0170*/  MUFU.RCP R8, R8 ;  /* 0x0000000800087308 */ /* 0x001e240000001000 */
[----:B0-----:R-:W-:-:S06]  /*0180*/  VIADD R4, R8, 0xffffffe ;  /* 0x0ffffffe08047836 */ /* 0x001fcc0000000000 */
[----:B------:R0:W2:Y:S02]  /*0190*/  F2I.FTZ.U32.TRUNC.NTZ R5, R4 ;  /* 0x0000000400057305 */ /* 0x0000a4000021f000 */
[----:B0-----:R-:W-:Y:S02]  /*01a0*/  IMAD.MOV.U32 R4, RZ, RZ, RZ ;  /* 0x000000ffff047224 */ /* 0x001fe400078e00ff */
[----:B--2---:R-:W-:-:S04]  /*01b0*/  IMAD.MOV R9, RZ, RZ, -R5 ;  /* 0x000000ffff097224 */ /* 0x004fc800078e0a05 */
[----:B------:R-:W-:-:S04]  /*01c0*/  IMAD R9, R9, UR9, RZ ;  /* 0x0000000909097c24 */ /* 0x000fc8000f8e02ff */
[----:B------:R-:W-:Y:S02]  /*01d0*/  IMAD.HI.U32 R8, R5, R9, R4 ;  /* 0x0000000905087227 */ /* 0x000fe400078e0004 */
[----:B------:R-:W1:Y:S04]  /*01e0*/  LDC.64 R4, c[0x0][0x388] ;  /* 0x0000e200ff047b82 */ /* 0x000e680000000a00 */
[----:B------:R-:W-:-:S04]  /*01f0*/  IMAD.HI.U32 R9, R8, R7, RZ ;  /* 0x0000000708097227 */ /* 0x000fc800078e00ff */
[----:B------:R-:W-:-:S04]  /*0200*/  IMAD.MOV R2, RZ, RZ, -R9 ;  /* 0x000000ffff027224 */ /* 0x000fc800078e0a09 */
[----:B------:R-:W-:Y:S01]  /*0210*/  IMAD R7, R2, UR9, R7 ;  /* 0x0000000902077c24 */ /* 0x000fe2000f8e0207 */
[----:B------:R-:W-:-:S04]  /*0220*/  SHF.R.S32.HI R2, RZ, 0x1f, R0 ;  /* 0x0000001fff027819 */ /* 0x000fc80000011400 */
[----:B------:R-:W-:Y:S01]  /*0230*/  ISETP.GE.U32.AND P0, PT, R7, UR9, PT ;  /* 0x0000000907007c0c */ /* 0x000fe2000bf06070 */
[----:B-1----:R-:W-:-:S12]  /*0240*/  IMAD.WIDE.U32 R4, R0, UR4, R4 ;  /* 0x0000000400047c25 */ /* 0x002fd8000f8e0004 */
[----:B------:R-:W-:Y:S02]  /*0250*/  @P0 VIADD R7, R7, -UR9 ;  /* 0x8000000907070c36 */ /* 0x000fe40008000000 */
[----:B------:R-:W-:-:S03]  /*0260*/  @P0 VIADD R9, R9, 0x1 ;  /* 0x0000000109090836 */ /* 0x000fc60000000000 */
[----:B------:R-:W-:Y:S01]  /*0270*/  ISETP.GE.U32.AND P1, PT, R7, UR9, PT ;  /* 0x0000000907007c0c */ /* 0x000fe2000bf26070 */
[----:B------:R-:W-:-:S04]  /*0280*/  IMAD R7, R2, UR4, RZ ;  /* 0x0000000402077c24 */ /* 0x000fc8000f8e02ff */
[----:B------:R-:W-:-:S04]  /*0290*/  IMAD R7, R0, UR5, R7 ;  /* 0x0000000500077c24 */ /* 0x000fc8000f8e0207 */
[----:B------:R-:W-:Y:S02]  /*02a0*/  IMAD.IADD R5, R5, 0x1, R7 ;  /* 0x0000000105057824 */ /* 0x000fe400078e0207 */
[----:B------:R-:W-:Y:S02]  /*02b0*/  IMAD.MOV.U32 R7, RZ, RZ, R3 ;  /* 0x000000ffff077224 */ /* 0x000fe400078e0003 */
[----:B------:R-:W-:Y:S01]  /*02c0*/  @P1 VIADD R9, R9, 0x1 ;  /* 0x0000000109091836 */ /* 0x000fe20000000000 */
[----:B------:R-:W-:-:S05]  /*02d0*/  @!P2 LOP3.LUT R9, RZ, UR9, RZ, 0x33, !PT ;  /* 0x00000009ff09ac12 */ /* 0x000fca000f8e33ff */
[----:B------:R-:W-:-:S05]  /*02e0*/  IMAD.IADD R6, R6, 0x1, R9 ;  /* 0x0000000106067824 */ /* 0x000fca00078e0209 */
[C---:B------:R-:W-:Y:S02]  /*02f0*/  LOP3.LUT R2, R6.reuse, 0x3, RZ, 0xc0, !PT ;  /* 0x0000000306027812 */ /* 0x040fe400078ec0ff */
[----:B------:R-:W-:Y:S02]  /*0300*/  ISETP.GE.U32.AND P1, PT, R6, 0x3, PT ;  /* 0x000000030600780c */ /* 0x000fe40003f26070 */
[----:B------:R-:W-:-:S13]  /*0310*/  ISETP.NE.AND P0, PT, R2, 0x3, PT ;  /* 0x000000030200780c */ /* 0x000fda0003f05270 */
[----:B------:R-:W-:Y:S05]  /*0320*/  @!P0 BRA `(.L_x_3) ;  /* 0x00000000003c8947 */ /* 0x000fea0003800000 */
[----:B------:R-:W0:Y:S01]  /*0330*/  S2R R10, SR_CgaCtaId ;  /* 0x00000000000a7919 */ /* 0x000e220000008800 */
[----:B------:R-:W-:Y:S01]  /*0340*/  MOV R7, 0x400 ;  /* 0x0000040000077802 */ /* 0x000fe20000000f00 */
[----:B------:R-:W-:Y:S02]  /*0350*/  VIADD R2, R6, 0x1 ;  /* 0x0000000106027836 */ /* 0x000fe40000000000 */
[----:B------:R-:W-:-:S03]  /*0360*/  IMAD.MOV.U32 R6, RZ, RZ, RZ ;  /* 0x000000ffff067224 */ /* 0x000fc600078e00ff */
[----:B------:R-:W-:Y:S02]  /*0370*/  LOP3.LUT R13, R2, 0x3, RZ, 0xc0, !PT ;  /* 0x00000003020d7812 */ /* 0x000fe400078ec0ff */
[----:B0-----:R-:W-:Y:S01]  /*0380*/  LEA R10, R10, R7, 0x18 ;  /* 0x000000070a0a7211 */ /* 0x001fe200078ec0ff */
[----:B------:R-:W-:-:S07]  /*0390*/  IMAD.MOV.U32 R7, RZ, RZ, R3 ;  /* 0x000000ffff077224 */ /* 0x000fce00078e0003 */
.L_x_4:
[----:B0-----:R-:W-:-:S06]  /*03a0*/  IMAD.WIDE.U32 R8, R7, 0x4, R4 ;  /* 0x0000000407087825 */ /* 0x001fcc00078e0004 */
[----:B------:R-:W2:Y:S01]  /*03b0*/  LDG.E R8, desc[UR10][R8.64] ;  /* 0x0000000a08087981 */ /* 0x000ea2000c1e1900 */
[C---:B------:R-:W-:Y:S02]  /*03c0*/  IMAD R11, R7.reuse, 0x4, R10 ;  /* 0x00000004070b7824 */ /* 0x040fe400078e020a */
[----:B------:R-:W-:Y:S02]  /*03d0*/  VIADD R6, R6, 0x1 ;  /* 0x0000000106067836 */ /* 0x000fe40000000000 */
[----:B------:R-:W-:-:S03]  /*03e0*/  VIADD R7, R7, UR9 ;  /* 0x0000000907077c36 */ /* 0x000fc60008000000 */
[----:B------:R-:W-:Y:S01]  /*03f0*/  ISETP.NE.AND P0, PT, R6, R13, PT ;  /* 0x0000000d0600720c */ /* 0x000fe20003f05270 */
[----:B--2---:R0:W-:-:S12]  /*0400*/  STS [R11], R8 ;  /* 0x000000080b007388 */ /* 0x0041d80000000800 */
[----:B------:R-:W-:Y:S05]  /*0410*/  @P0 BRA `(.L_x_4) ;  /* 0xfffffffc00e00947 */ /* 0x000fea000383ffff */
.L_x_3:
[----:B------:R-:W-:Y:S05]  /*0420*/  BSYNC.RECONVERGENT B1 ;  /* 0x0000000000017941 */ /* 0x000fea0003800200 */
.L_x_2:
[----:B------:R-:W-:Y:S05]  /*0430*/  @!P1 BRA `(.L_x_1) ;  /* 0x00000000006c9947 */ /* 0x000fea0003800000 */
[----:B------:R-:W1:Y:S01]  /*0440*/  S2R R9, SR_CgaCtaId ;  /* 0x0000000000097919 */ /* 0x000e620000008800 */
[----:B------:R-:W-:-:S04]  /*0450*/  MOV R2, 0x400 ;  /* 0x0000040000027802 */ /* 0x000fc80000000f00 */
[----:B-1----:R-:W-:-:S07]  /*0460*/  LEA R2, R9, R2, 0x18 ;  /* 0x0000000209027211 */ /* 0x002fce00078ec0ff */
.L_x_5:
[C---:B------:R-:W-:Y:S02]  /*0470*/  VIADD R9, R7.reuse, UR9 ;  /* 0x0000000907097c36 */ /* 0x040fe40008000000 */
[----:B-1----:R-:W-:-:S04]  /*0480*/  IMAD.WIDE.U32 R14, R7, 0x4, R4 ;  /* 0x00000004070e7825 */ /* 0x002fc800078e0004 */
[C---:B0-----:R-:W-:Y:S02]  /*0490*/  VIADD R11, R9.reuse, UR9 ;  /* 0x00000009090b7c36 */ /* 0x041fe40008000000 */
[--C-:B------:R-:W-:Y:S01]  /*04a0*/  IMAD.WIDE.U32 R8, R9, 0x4, R4.reuse ;  /* 0x0000000409087825 */ /* 0x100fe200078e0004 */
[----:B------:R-:W2:Y:S03]  /*04b0*/  LDG.E R14, desc[UR10][R14.64] ;  /* 0x0000000a0e0e7981 */ /* 0x000ea6000c1e1900 */
[C---:B------:R-:W-:Y:S02]  /*04c0*/  VIADD R21, R11.reuse, UR9 ;  /* 0x000000090b157c36 */ /* 0x040fe40008000000 */
[--C-:B------:R-:W-:Y:S01]  /*04d0*/  IMAD.WIDE.U32 R10, R11, 0x4, R4.reuse ;  /* 0x000000040b0a7825 */ /* 0x100fe200078e0004 */
[----:B------:R-:W3:Y:S03]  /*04e0*/  LDG.E R8, desc[UR10][R8.64] ;  /* 0x0000000a08087981 */ /* 0x000ee6000c1e1900 */
[----:B------:R-:W-:-:S02]  /*04f0*/  IMAD.WIDE.U32 R12, R21, 0x4, R4 ;  /* 0x00000004150c7825 */ /* 0x000fc400078e0004 */
[----:B------:R-:W4:Y:S04]  /*0500*/  LDG.E R10, desc[UR10][R10.64] ;  /* 0x0000000a0a0a7981 */ /* 0x000f28000c1e1900 */
[----:B------:R-:W5:Y:S01]  /*0510*/  LDG.E R12, desc[UR10][R12.64] ;  /* 0x0000000a0c0c7981 */ /* 0x000f62000c1e1900 */
[----:B------:R-:W-:Y:S02]  /*0520*/  IMAD R25, R7, 0x4, R2 ;  /* 0x0000000407197824 */ /* 0x000fe400078e0202 */
[----:B------:R-:W-:Y:S02]  /*0530*/  IMAD.U32 R6, RZ, RZ, UR9 ;  /* 0x00000009ff067e24 */ /* 0x000fe4000f8e00ff */
[----:B------:R-:W-:Y:S02]  /*0540*/  IMAD.U32 R16, RZ, RZ, UR9 ;  /* 0x00000009ff107e24 */ /* 0x000fe4000f8e00ff */
[----:B------:R-:W-:-:S04]  /*0550*/  IMAD R17, R6, 0x4, R25 ;  /* 0x0000000406117824 */ /* 0x000fc800078e0219 */
[----:B------:R-:W-:-:S04]  /*0560*/  IMAD R19, R16, 0x4, R17 ;  /* 0x0000000410137824 */ /* 0x000fc800078e0211 */
[----:B------:R-:W-:Y:S02]  /*0570*/  IMAD R23, R6, 0x4, R19 ;  /* 0x0000000406177824 */ /* 0x000fe400078e0213 */
[----:B------:R-:W-:-:S05]  /*0580*/  VIADD R7, R21, UR9 ;  /* 0x0000000915077c36 */ /* 0x000fca0008000000 */
[----:B------:R-:W-:Y:S01]  /*0590*/  ISETP.GE.U32.AND P0, PT, R7, 0x20b, PT ;  /* 0x0000020b0700780c */ /* 0x000fe20003f06070 */
[----:B--2---:R1:W-:Y:S04]  /*05a0*/  STS [R25], R14 ;  /* 0x0000000e19007388 */ /* 0x0043e80000000800 */
[----:B---3--:R1:W-:Y:S04]  /*05b0*/  STS [R17], R8 ;  /* 0x0000000811007388 */ /* 0x0083e80000000800 */
[----:B----4-:R1:W-:Y:S04]  /*05c0*/  STS [R19], R10 ;  /* 0x0000000a13007388 */ /* 0x0103e80000000800 */
[----:B-----5:R1:W-:Y:S01]  /*05d0*/  STS [R23], R12 ;  /* 0x0000000c17007388 */ /* 0x0203e20000000800 */
[----:B------:R-:W-:Y:S05]  /*05e0*/  @!P0 BRA `(.L_x_5) ;  /* 0xfffffffc00a08947 */ /* 0x000fea000383ffff */
.L_x_1:
[----:B------:R-:W-:Y:S05]  /*05f0*/  BSYNC.RECONVERGENT B0 ;  /* 0x0000000000007941 */ /* 0x000fea0003800200 */
.L_x_0:
[----:B------:R-:W2:Y:S08]  /*0600*/  LDC.64 R4, c[0x0][0x3a0] ;  /* 0x0000e800ff047b82 */ /* 0x000eb00000000a00 */
[----:B------:R-:W-:Y:S01]  /*0610*/  BAR.SYNC.DEFER_BLOCKING 0x0 ;  /* 0x0000000000007b1d */ /* 0x000fe20000010000 */
[C---:B------:R-:W-:Y:S01]  /*0620*/  ISETP.NE.AND P0, PT, R0.reuse, 0x55fe, PT ;  /* 0x000055fe0000780c */ /* 0x040fe20003f05270 */
[----:B--2---:R-:W-:-:S05]  /*0630*/  IMAD.WIDE R4, R0, 0x4, R4 ;  /* 0x0000000400047825 */ /* 0x004fca00078e0204 */
[----:B------:R-:W2:Y:S07]  /*0640*/  LDG.E R6, desc[UR10][R4.64] ;  /* 0x0000000a04067981 */ /* 0x000eae000c1e1900 */
[----:B------:R-:W3:Y:S01]  /*0650*/  @P0 LDG.E R2, desc[UR10][R4.64+0x4] ;  /* 0x0000040a04020981 */ /* 0x000ee2000c1e1900 */
[----:B------:R-:W-:Y:S01]  /*0660*/  UMOV UR8, 0xe4e3 ;  /* 0x0000e4e300087882 */ /* 0x000fe20000000000 */
[----:B------:R-:W-:Y:S01]  /*0670*/  BSSY.RECONVERGENT B0, `(.L_x_6) ;  /* 0x00000f5000007945 */ /* 0x000fe20003800200 */
[----:B--2---:R-:W-:-:S02]  /*0680*/  R2UR UR7, R6 ;  /* 0x00000000060772ca */ /* 0x004fc400000e0000 */
[----:B---3--:R-:W-:Y:S01]  /*0690*/  @P0 R2UR UR8, R2 ;  /* 0x00000000020802ca */ /* 0x008fe200000e0000 */
[----:B------:R-:W-:-:S10]  /*06a0*/  IMAD.MOV.U32 R2, RZ, RZ, R3 ;  /* 0x000000ffff027224 */ /* 0x000fd400078e0003 */
[----:B------:R-:W-:Y:S02]  /*06b0*/  ULOP3.LUT UR4, URZ, UR7, URZ, 0x33, !UPT ;  /* 0x00000007ff047292 */ /* 0x000fe4000f8e33ff */
[----:B------:R-:W-:Y:S02]  /*06c0*/  UIADD3 UR12, UPT, UPT, -UR7, UR8, URZ ;  /* 0x00000008070c7290 */ /* 0x000fe4000fffe1ff */
[----:B------:R-:W-:Y:S02]  /*06d0*/  UIADD3 UR6, UPT, UPT, UR4, UR8, URZ ;  /* 0x0000000804067290 */ /* 0x000fe4000fffe0ff */
[----:B------:R-:W-:Y:S02]  /*06e0*/  ULOP3.LUT UR14, UR12, 0x3, URZ, 0xc0, !UPT ;  /* 0x000000030c0e7892 */ /* 0x000fe4000f8ec0ff */
[----:B------:R-:W-:Y:S02]  /*06f0*/  ULOP3.LUT UR13, UR12, 0x7, URZ, 0xc0, !UPT ;  /* 0x000000070c0d7892 */ /* 0x000fe4000f8ec0ff */
[----:B------:R-:W-:-:S04]  /*0700*/  UIADD3 UR5, UPT, UPT, UR14, -0x1, URZ ;  /* 0xffffffff0e057890 */ /* 0x000fc8000fffe0ff */
[----:B------:R-:W-:-:S11]  /*0710*/  UISETP.NE.AND UP0, UPT, UR5, URZ, UPT ;  /* 0x000000ff0500728c */ /* 0x000fd6000bf05270 */
.L_x_13:
[----:B------:R-:W-:Y:S01]  /*0720*/  UISETP.GT.AND UP1, UPT, UR8, UR7, UPT ;  /* 0x000000070800728c */ /* 0x000fe2000bf24270 */
[----:B------:R-:W-:-:S08]  /*0730*/  PLOP3.LUT P0, PT, PT, PT, PT, 0x8, 0x80 ;  /* 0x000000000080781c */ /* 0x000fd00003f0e170 */
[----:B------:R-:W-:Y:S05]  /*0740*/  BRA.U !UP1, `(.L_x_7) ;  /* 0x0000000d09787547 */ /* 0x000fea000b800000 */
[----:B------:R-:W2:Y:S01]  /*0750*/  LDC.64 R4, c[0x0][0x388] ;  /* 0x0000e200ff047b82 */ /* 0x000ea20000000a00 */
[----:B------:R-:W2:Y:S01]  /*0760*/  LDCU.64 UR4, c[0x0][0x390] ;  /* 0x00007200ff0477ac */ /* 0x000ea20008000a00 */
[----:B------:R-:W-:Y:S02]  /*0770*/  IMAD.MOV.U32 R22, RZ, RZ, RZ ;  /* 0x000000ffff167224 */ /* 0x000fe400078e00ff */
[----:B0-----:R-:W-:Y:S01]  /*0780*/  IMAD.U32 R11, RZ, RZ, UR7 ;  /* 0x00000007ff0b7e24 */ /* 0x001fe2000f8e00ff */
[----:B------:R-:W-:Y:S01]  /*0790*/  UISETP.GE.U32.AND UP1, UPT, UR6, 0x7, UPT ;  /* 0x000000070600788c */ /* 0x000fe2000bf26070 */
[----:B--2---:R-:W-:-:S04]  /*07a0*/  IMAD.WIDE.U32 R4, R2, UR4, R4 ;  /* 0x0000000402047c25 */ /* 0x004fc8000f8e0004 */
[----:B------:R-:W-:-:S04]  /*07b0*/  IMAD R5, R2, UR5, R5 ;  /* 0x0000000502057c24 */ /* 0x000fc8000f8e0205 */
[----:B------:R-:W-:Y:S05]  /*07c0*/  BRA.U !UP1, `(.L_x_8) ;  /* 0x0000000509a47547 */ /* 0x000fea000b800000 */
[----:B-1----:R-:W0:Y:S01]  /*07d0*/  LDC.64 R8, c[0x0][0x398] ;  /* 0x0000e600ff087b82 */ /* 0x002e220000000a00 */
[----:B------:R-:W-:Y:S02]  /*07e0*/  IMAD.MOV.U32 R22, RZ, RZ, RZ ;  /* 0x000000ffff167224 */ /* 0x000fe400078e00ff */
[----:B------:R-:W-:Y:S02]  /*07f0*/  IMAD.U32 R11, RZ, RZ, UR7 ;  /* 0x00000007ff0b7e24 */ /* 0x000fe4000f8e00ff */
[----:B------:R-:W-:-:S07]  /*0800*/  IMAD.MOV.U32 R21, RZ, RZ, RZ ;  /* 0x000000ffff157224 */ /* 0x000fce00078e00ff */
.L_x_9:
[----:B0-----:R-:W-:-:S05]  /*0810*/  IMAD.WIDE R6, R11, 0x4, R8 ;  /* 0x000000040b067825 */ /* 0x001fca00078e0208 */
[----:B------:R-:W2:Y:S04]  /*0820*/  LDG.E R23, desc[UR10][R6.64] ;  /* 0x0000000a06177981 */ /* 0x000ea8000c1e1900 */
[----:B------:R-:W3:Y:S04]  /*0830*/  LDG.E R24, desc[UR10][R6.64+0x4] ;  /* 0x0000040a06187981 */ /* 0x000ee8000c1e1900 */
[----:B------:R-:W4:Y:S01]  /*0840*/  LDG.E R20, desc[UR10][R6.64+0x8] ;  /* 0x0000080a06147981 */ /* 0x000f22000c1e1900 */
[----:B------:R-:W0:Y:S01]  /*0850*/  S2R R19, SR_CgaCtaId ;  /* 0x0000000000137919 */ /* 0x000e220000008800 */
[----:B------:R-:W-:-:S02]  /*0860*/  MOV R16, 0x400 ;  /* 0x0000040000107802 */ /* 0x000fc40000000f00 */
[----:B--2---:R-:W-:Y:S02]  /*0870*/  SHF.R.S32.HI R10, RZ, 0x1f, R23 ;  /* 0x0000001fff0a7819 */ /* 0x004fe40000011417 */
[----:B---3--:R-:W-:Y:S02]  /*0880*/  SHF.R.S32.HI R13, RZ, 0x1f, R24 ;  /* 0x0000001fff0d7819 */ /* 0x008fe40000011418 */
[----:B------:R-:W-:Y:S02]  /*0890*/  LEA.HI R12, R10, R23, RZ, 0x5 ;  /* 0x000000170a0c7211 */ /* 0x000fe400078f28ff */
[----:B------:R-:W-:Y:S01]  /*08a0*/  LEA.HI R13, R13, R24, RZ, 0x5 ;  /* 0x000000180d0d7211 */ /* 0x000fe200078f28ff */
[----:B------:R-:W2:Y:S01]  /*08b0*/  LDG.E R10, desc[UR10][R6.64+0xc] ;  /* 0x00000c0a060a7981 */ /* 0x000ea2000c1e1900 */
[----:B------:R-:W-:Y:S02]  /*08c0*/  SHF.R.S32.HI R17, RZ, 0x5, R12 ;  /* 0x00000005ff117819 */ /* 0x000fe4000001140c */
[----:B------:R-:W-:-:S03]  /*08d0*/  SHF.R.S32.HI R25, RZ, 0x5, R13 ;  /* 0x00000005ff197819 */ /* 0x000fc6000001140d */
[----:B------:R-:W-:-:S04]  /*08e0*/  IMAD.WIDE R12, R17, 0x4, R4 ;  /* 0x00000004110c7825 */ /* 0x000fc800078e0204 */
[----:B------:R-:W-:Y:S02]  /*08f0*/  IMAD.WIDE R14, R25, 0x4, R4 ;  /* 0x00000004190e7825 */ /* 0x000fe400078e0204 */
[----:B------:R-:W3:Y:S04]  /*0900*/  LDG.E R12, desc[UR10][R12.64] ;  /* 0x0000000a0c0c7981 */ /* 0x000ee8000c1e1900 */
[----:B------:R1:W5:Y:S01]  /*0910*/  LDG.E R29, desc[UR10][R14.64] ;  /* 0x0000000a0e1d7981 */ /* 0x000362000c1e1900 */
[----:B0-----:R-:W-:-:S05]  /*0920*/  LEA R16, R19, R16, 0x18 ;  /* 0x0000001013107211 */ /* 0x001fca00078ec0ff */
[----:B------:R-:W-:Y:S01]  /*0930*/  IMAD R19, R17, 0x4, R16 ;  /* 0x0000000411137824 */ /* 0x000fe200078e0210 */
[----:B----4-:R-:W-:Y:S01]  /*0940*/  SHF.R.S32.HI R17, RZ, 0x1f, R20 ;  /* 0x0000001fff117819 */ /* 0x010fe20000011414 */
[----:B------:R-:W-:Y:S02]  /*0950*/  IMAD R18, R25, 0x4, R16 ;  /* 0x0000000419127824 */ /* 0x000fe400078e0210 */
[----:B------:R-:W4:Y:S01]  /*0960*/  LDG.E R25, desc[UR10][R6.64+0x1c] ;  /* 0x00001c0a06197981 */ /* 0x000f22000c1e1900 */
[----:B------:R-:W-:-:S03]  /*0970*/  LEA.HI R17, R17, R20, RZ, 0x5 ;  /* 0x0000001411117211 */ /* 0x000fc600078f28ff */
[----:B------:R-:W3:Y:S01]  /*0980*/  LDS R19, [R19] ;  /* 0x0000000013137984 */ /* 0x000ee20000000800 */
[----:B------:R-:W-:-:S03]  /*0990*/  SHF.R.S32.HI R27, RZ, 0x5, R17 ;  /* 0x00000005ff1b7819 */ /* 0x000fc60000011411 */
[----:B------:R-:W5:Y:S02]  /*09a0*/  LDS R18, [R18] ;  /* 0x0000000012127984 */ /* 0x000f640000000800 */
[C---:B-1----:R-:W-:Y:S02]  /*09b0*/  IMAD.WIDE R14, R27.reuse, 0x4, R4 ;  /* 0x000000041b0e7825 */ /* 0x042fe400078e0204 */
[----:B------:R-:W4:Y:S04]  /*09c0*/  LDG.E R17, desc[UR10][R6.64+0x10] ;  /* 0x0000100a06117981 */ /* 0x000f28000c1e1900 */
[----:B------:R0:W4:Y:S01]  /*09d0*/  LDG.E R14, desc[UR10][R14.64] ;  /* 0x0000000a0e0e7981 */ /* 0x000122000c1e1900 */
[----:B------:R-:W-:-:S06]  /*09e0*/  IMAD R27, R27, 0x4, R16 ;  /* 0x000000041b1b7824 */ /* 0x000fcc00078e0210 */
[----:B------:R-:W4:Y:S01]  /*09f0*/  LDS R27, [R27] ;  /* 0x000000001b1b7984 */ /* 0x000f220000000800 */
[----:B--2---:R-:W-:-:S04]  /*0a00*/  SHF.R.S32.HI R13, RZ, 0x1f, R10 ;  /* 0x0000001fff0d7819 */ /* 0x004fc8000001140a */
[----:B------:R-:W-:Y:S02]  /*0a10*/  LEA.HI R13, R13, R10, RZ, 0x5 ;  /* 0x0000000a0d0d7211 */ /* 0x000fe400078f28ff */
[----:B---3--:R-:W-:Y:S02]  /*0a20*/  LOP3.LUT R26, R19, R12, RZ, 0xc0, !PT ;  /* 0x0000000c131a7212 */ /* 0x008fe400078ec0ff */
[----:B------:R-:W2:Y:S01]  /*0a30*/  LDG.E R19, desc[UR10][R6.64+0x18] ;  /* 0x0000180a06137981 */ /* 0x000ea2000c1e1900 */
[----:B-----5:R-:W-:-:S03]  /*0a40*/  LOP3.LUT R29, R18, R29, RZ, 0xc0, !PT ;  /* 0x0000001d121d7212 */ /* 0x020fc600078ec0ff */
[----:B------:R-:W3:Y:S01]  /*0a50*/  LDG.E R18, desc[UR10][R6.64+0x14] ;  /* 0x0000140a06127981 */ /* 0x000ee2000c1e1900 */
[----:B------:R-:W-:-:S05]  /*0a60*/  SHF.R.S32.HI R28, RZ, 0x5, R13 ;  /* 0x00000005ff1c7819 */ /* 0x000fca000001140d */
[----:B------:R-:W-:-:S06]  /*0a70*/  IMAD.WIDE R12, R28, 0x4, R4 ;  /* 0x000000041c0c7825 */ /* 0x000fcc00078e0204 */
[----:B------:R1:W5:Y:S01]  /*0a80*/  LDG.E R12, desc[UR10][R12.64] ;  /* 0x0000000a0c0c7981 */ /* 0x000362000c1e1900 */
[----:B0-----:R-:W-:-:S06]  /*0a90*/  IMAD R15, R28, 0x4, R16 ;  /* 0x000000041c0f7824 */ /* 0x001fcc00078e0210 */
[----:B------:R-:W5:Y:S01]  /*0aa0*/  LDS R15, [R15] ;  /* 0x000000000f0f7984 */ /* 0x000f620000000800 */
[----:B------:R-:W-:Y:S02]  /*0ab0*/  SHF.R.W.U32.HI R26, RZ, R23, R26 ;  /* 0x00000017ff1a7219 */ /* 0x000fe40000011e1a */
[----:B------:R-:W-:Y:S02]  /*0ac0*/  SHF.R.W.U32.HI R29, RZ, R24, R29 ;  /* 0x00000018ff1d7219 */ /* 0x000fe40000011e1d */
[----:B----4-:R-:W-:Y:S02]  /*0ad0*/  LOP3.LUT R27, R27, R14, RZ, 0xc0, !PT ;  /* 0x0000000e1b1b7212 */ /* 0x010fe400078ec0ff */
[----:B------:R-:W-:Y:S02]  /*0ae0*/  SHF.R.S32.HI R28, RZ, 0x1f, R17 ;  /* 0x0000001fff1c7819 */ /* 0x000fe40000011411 */
[----:B-1----:R-:W-:Y:S02]  /*0af0*/  LOP3.LUT R13, R26, 0x1, RZ, 0xc0, !PT ;  /* 0x000000011a0d7812 */ /* 0x002fe400078ec0ff */
[----:B------:R-:W-:-:S02]  /*0b00*/  LOP3.LUT R29, R29, 0x1, RZ, 0xc0, !PT ;  /* 0x000000011d1d7812 */ /* 0x000fc400078ec0ff */
[----:B------:R-:W-:Y:S02]  /*0b10*/  LEA.HI R23, R28, R17, RZ, 0x5 ;  /* 0x000000111c177211 */ /* 0x000fe400078f28ff */
[----:B------:R-:W-:Y:S02]  /*0b20*/  IADD3 R22, PT, PT, R29, R13, R22 ;  /* 0x0000000d1d167210 */ /* 0x000fe40007ffe016 */
[----:B------:R-:W-:Y:S02]  /*0b30*/  SHF.R.S32.HI R23, RZ, 0x5, R23 ;  /* 0x00000005ff177819 */ /* 0x000fe40000011417 */
[----:B------:R-:W-:Y:S02]  /*0b40*/  SHF.R.W.U32.HI R20, RZ, R20, R27 ;  /* 0x00000014ff147219 */ /* 0x000fe40000011e1b */
[----:B--2---:R-:W-:-:S04]  /*0b50*/  SHF.R.S32.HI R14, RZ, 0x1f, R19 ;  /* 0x0000001fff0e7819 */ /* 0x004fc80000011413 */
[----:B------:R-:W-:Y:S02]  /*0b60*/  LEA.HI R14, R14, R19, RZ, 0x5 ;  /* 0x000000130e0e7211 */ /* 0x000fe400078f28ff */
[----:B---3--:R-:W-:Y:S02]  /*0b70*/  SHF.R.S32.HI R7, RZ, 0x1f, R18 ;  /* 0x0000001fff077819 */ /* 0x008fe40000011412 */
[----:B------:R-:W-:Y:S02]  /*0b80*/  SHF.R.S32.HI R26, RZ, 0x5, R14 ;  /* 0x00000005ff1a7819 */ /* 0x000fe4000001140e */
[----:B------:R-:W-:Y:S02]  /*0b90*/  LEA.HI R29, R7, R18, RZ, 0x5 ;  /* 0x00000012071d7211 */ /* 0x000fe400078f28ff */
[----:B------:R-:W-:Y:S02]  /*0ba0*/  SHF.R.S32.HI R14, RZ, 0x1f, R25 ;  /* 0x0000001fff0e7819 */ /* 0x000fe40000011419 */
[----:B------:R-:W-:-:S02]  /*0bb0*/  SHF.R.S32.HI R29, RZ, 0x5, R29 ;  /* 0x00000005ff1d7819 */ /* 0x000fc4000001141d */
[----:B------:R-:W-:Y:S01]  /*0bc0*/  LEA.HI R28, R14, R25, RZ, 0x5 ;  /* 0x000000190e1c7211 */ /* 0x000fe200078f28ff */
[----:B------:R-:W-:Y:S01]  /*0bd0*/  IMAD.WIDE R6, R23, 0x4, R4 ;  /* 0x0000000417067825 */ /* 0x000fe200078e0204 */
[----:B-----5:R-:W-:Y:S02]  /*0be0*/  LOP3.LUT R27, R15, R12, RZ, 0xc0, !PT ;  /* 0x0000000c0f1b7212 */ /* 0x020fe400078ec0ff */
[----:B------:R-:W-:Y:S01]  /*0bf0*/  SHF.R.S32.HI R28, RZ, 0x5, R28 ;  /* 0x00000005ff1c7819 */ /* 0x000fe2000001141c */
[--C-:B------:R-:W-:Y:S01]  /*0c00*/  IMAD.WIDE R12, R29, 0x4, R4.reuse ;  /* 0x000000041d0c7825 */ /* 0x100fe200078e0204 */
[----:B------:R0:W2:Y:S03]  /*0c10*/  LDG.E R24, desc[UR10][R6.64] ;  /* 0x0000000a06187981 */ /* 0x0000a6000c1e1900 */
[--C-:B------:R-:W-:Y:S02]  /*0c20*/  IMAD.WIDE R14, R26, 0x4, R4.reuse ;  /* 0x000000041a0e7825 */ /* 0x100fe400078e0204 */
[----:B------:R1:W3:Y:S04]  /*0c30*/  LDG.E R12, desc[UR10][R12.64] ;  /* 0x0000000a0c0c7981 */ /* 0x0002e8000c1e1900 */
[----:B------:R4:W5:Y:S01]  /*0c40*/  LDG.E R14, desc[UR10][R14.64] ;  /* 0x0000000a0e0e7981 */ /* 0x000962000c1e1900 */
[----:B0-----:R-:W-:-:S06]  /*0c50*/  IMAD.WIDE R6, R28, 0x4, R4 ;  /* 0x000000041c067825 */ /* 0x001fcc00078e0204 */
[----:B------:R-:W5:Y:S01]  /*0c60*/  LDG.E R6, desc[UR10][R6.64] ;  /* 0x0000000a06067981 */ /* 0x000f62000c1e1900 */
[--C-:B------:R-:W-:Y:S02]  /*0c70*/  IMAD R23, R23, 0x4, R16.reuse ;  /* 0x0000000417177824 */ /* 0x100fe400078e0210 */
[--C-:B------:R-:W-:Y:S02]  /*0c80*/  IMAD R29, R29, 0x4, R16.reuse ;  /* 0x000000041d1d7824 */ /* 0x100fe400078e0210 */
[--C-:B------:R-:W-:Y:S02]  /*0c90*/  IMAD R26, R26, 0x4, R16.reuse ;  /* 0x000000041a1a7824 */ /* 0x100fe400078e0210 */
[----:B------:R-:W-:Y:S01]  /*0ca0*/  IMAD R16, R28, 0x4, R16 ;  /* 0x000000041c107824 */ /* 0x000fe200078e0210 */
[----:B------:R-:W2:Y:S04]  /*0cb0*/  LDS R23, [R23] ;  /* 0x0000000017177984 */ /* 0x000ea80000000800 */
[----:B------:R-:W3:Y:S04]  /*0cc0*/  LDS R29, [R29] ;  /* 0x000000001d1d7984 */ /* 0x000ee80000000800 */
[----:B-1----:R-:W5:Y:S04]  /*0cd0*/  LDS R13, [R26] ;  /* 0x000000001a0d7984 */ /* 0x002f680000000800 */
[----:B----4-:R-:W0:Y:S01]  /*0ce0*/  LDS R15, [R16] ;  /* 0x00000000100f7984 */ /* 0x010e220000000800 */
[----:B------:R-:W-:Y:S01]  /*0cf0*/  ULOP3.LUT UR4, UR12, 0xfffffff8, URZ, 0xc0, !UPT ;  /* 0xfffffff80c047892 */ /* 0x000fe2000f8ec0ff */
[----:B------:R-:W-:Y:S01]  /*0d00*/  VIADD R21, R21, 0x8 ;  /* 0x0000000815157836 */ /* 0x000fe20000000000 */
[----:B------:R-:W-:-:S04]  /*0d10*/  SHF.R.W.U32.HI R10, RZ, R10, R27 ;  /* 0x0000000aff0a7219 */ /* 0x000fc80000011e1b */
[----:B------:R-:W-:Y:S02]  /*0d20*/  ISETP.NE.AND P0, PT, R21, UR4, PT ;  /* 0x0000000415007c0c */ /* 0x000fe4000bf05270 */
[----:B------:R-:W-:Y:S02]  /*0d30*/  LOP3.LUT R27, R20, 0x1, RZ, 0xc0, !PT ;  /* 0x00000001141b7812 */ /* 0x000fe400078ec0ff */
[----:B------:R-:W-:-:S04]  /*0d40*/  LOP3.LUT R10, R10, 0x1, RZ, 0xc0, !PT ;  /* 0x000000010a0a7812 */ /* 0x000fc800078ec0ff */
[----:B------:R-:W-:Y:S01]  /*0d50*/  IADD3 R10, PT, PT, R10, R27, R22 ;  /* 0x0000001b0a0a7210 */ /* 0x000fe20007ffe016 */
[----:B------:R-:W-:Y:S01]  /*0d60*/  VIADD R11, R11, 0x8 ;  /* 0x000000080b0b7836 */ /* 0x000fe20000000000 */
[----:B--2---:R-:W-:Y:S02]  /*0d70*/  LOP3.LUT R24, R23, R24, RZ, 0xc0, !PT ;  /* 0x0000001817187212 */ /* 0x004fe400078ec0ff */
[----:B---3--:R-:W-:Y:S02]  /*0d80*/  LOP3.LUT R12, R29, R12, RZ, 0xc0, !PT ;  /* 0x0000000c1d0c7212 */ /* 0x008fe400078ec0ff */
[----:B------:R-:W-:Y:S02]  /*0d90*/  SHF.R.W.U32.HI R24, RZ, R17, R24 ;  /* 0x00000011ff187219 */ /* 0x000fe40000011e18 */
[----:B------:R-:W-:Y:S02]  /*0da0*/  SHF.R.W.U32.HI R12, RZ, R18, R12 ;  /* 0x00000012ff0c7219 */ /* 0x000fe40000011e0c */
[----:B-----5:R-:W-:-:S02]  /*0db0*/  LOP3.LUT R14, R13, R14, RZ, 0xc0, !PT ;  /* 0x0000000e0d0e7212 */ /* 0x020fc400078ec0ff */
[----:B0-----:R-:W-:Y:S02]  /*0dc0*/  LOP3.LUT R6, R15, R6, RZ, 0xc0, !PT ;  /* 0x000000060f067212 */ /* 0x001fe400078ec0ff */
[----:B------:R-:W-:Y:S02]  /*0dd0*/  LOP3.LUT R7, R24, 0x1, RZ, 0xc0, !PT ;  /* 0x0000000118077812 */ /* 0x000fe400078ec0ff */
[----:B------:R-:W-:Y:S02]  /*0de0*/  LOP3.LUT R12, R12, 0x1, RZ, 0xc0, !PT ;  /* 0x000000010c0c7812 */ /* 0x000fe400078ec0ff */
[----:B------:R-:W-:Y:S02]  /*0df0*/  SHF.R.W.U32.HI R14, RZ, R19, R14 ;  /* 0x00000013ff0e7219 */ /* 0x000fe40000011e0e */
[----:B------:R-:W-:Y:S02]  /*0e00*/  SHF.R.W.U32.HI R6, RZ, R25, R6 ;  /* 0x00000019ff067219 */ /* 0x000fe40000011e06 */
[----:B------:R-:W-:-:S02]  /*0e10*/  IADD3 R7, PT, PT, R12, R7, R10 ;  /* 0x000000070c077210 */ /* 0x000fc40007ffe00a */
[----:B------:R-:W-:Y:S02]  /*0e20*/  LOP3.LUT R14, R14, 0x1, RZ, 0xc0, !PT ;  /* 0x000000010e0e7812 */ /* 0x000fe400078ec0ff */
[----:B------:R-:W-:-:S04]  /*0e30*/  LOP3.LUT R6, R6, 0x1, RZ, 0xc0, !PT ;  /* 0x0000000106067812 */ /* 0x000fc800078ec0ff */
[----:B------:R-:W-:Y:S01]  /*0e40*/  IADD3 R22, PT, PT, R6, R14, R7 ;  /* 0x0000000e06167210 */ /* 0x000fe20007ffe007 */
[----:B------:R-:W-:Y:S06]  /*0e50*/  @P0 BRA `(.L_x_9) ;  /* 0xfffffff8006c0947 */ /* 0x000fec000383ffff */
.L_x_8:
[----:B------:R-:W-:-:S09]  /*0e60*/  UISETP.NE.AND UP1, UPT, UR13, URZ, UPT ;  /* 0x000000ff0d00728c */ /* 0x000fd2000bf25270 */
[----:B------:R-:W-:Y:S05]  /*0e70*/  BRA.U !UP1, `(.L_x_10) ;  /* 0x0000000509a87547 */ /* 0x000fea000b800000 */
[----:B------:R-:W-:Y:S02]  /*0e80*/  UIADD3 UR4, UPT, UPT, UR13, -0x1, URZ ;  /* 0xffffffff0d047890 */ /* 0x000fe4000fffe0ff */
[----:B------:R-:W-:Y:S02]  /*0e90*/  UISETP.NE.AND UP2, UPT, UR14, URZ, UPT ;  /* 0x000000ff0e00728c */ /* 0x000fe4000bf45270 */
[----:B------:R-:W-:-:S09]  /*0ea0*/  UISETP.GE.U32.AND UP1, UPT, UR4, 0x3, UPT ;  /* 0x000000030400788c */ /* 0x000fd2000bf26070 */
[----:B------:R-:W-:Y:S05]  /*0eb0*/  BRA.U !UP1, `(.L_x_11) ;  /* 0x0000000109d07547 */ /* 0x000fea000b800000 */
[----:B------:R-:W0:Y:S02]  /*0ec0*/  LDC.64 R6, c[0x0][0x398] ;  /* 0x0000e600ff067b82 */ /* 0x000e240000000a00 */
[----:B0-----:R-:W-:-:S05]  /*0ed0*/  IMAD.WIDE R6, R11, 0x4, R6 ;  /* 0x000000040b067825 */ /* 0x001fca00078e0206 */
[----:B-1----:R-:W2:Y:S04]  /*0ee0*/  LDG.E R17, desc[UR10][R6.64] ;  /* 0x0000000a06117981 */ /* 0x002ea8000c1e1900 */
[----:B------:R-:W3:Y:S04]  /*0ef0*/  LDG.E R10, desc[UR10][R6.64+0x4] ;  /* 0x0000040a060a7981 */ /* 0x000ee8000c1e1900 */
[----:B------:R-:W4:Y:S04]  /*0f00*/  LDG.E R16, desc[UR10][R6.64+0x8] ;  /* 0x0000080a06107981 */ /* 0x000f28000c1e1900 */
[----:B------:R-:W5:Y:S01]  /*0f10*/  LDG.E R18, desc[UR10][R6.64+0xc] ;  /* 0x00000c0a06127981 */ /* 0x000f62000c1e1900 */
[----:B------:R-:W0:Y:S01]  /*0f20*/  S2R R27, SR_CgaCtaId ;  /* 0x00000000001b7919 */ /* 0x000e220000008800 */
[----:B------:R-:W-:-:S02]  /*0f30*/  MOV R20, 0x400 ;  /* 0x0000040000147802 */ /* 0x000fc40000000f00 */
[----:B--2---:R-:W-:Y:S02]  /*0f40*/  SHF.R.S32.HI R8, RZ, 0x1f, R17 ;  /* 0x0000001fff087819 */ /* 0x004fe40000011411 */
[----:B---3--:R-:W-:Y:S02]  /*0f50*/  SHF.R.S32.HI R9, RZ, 0x1f, R10 ;  /* 0x0000001fff097819 */ /* 0x008fe4000001140a */
[----:B------:R-:W-:Y:S02]  /*0f60*/  LEA.HI R8, R8, R17, RZ, 0x5 ;  /* 0x0000001108087211 */ /* 0x000fe400078f28ff */
[----:B----4-:R-:W-:Y:S02]  /*0f70*/  SHF.R.S32.HI R13, RZ, 0x1f, R16 ;  /* 0x0000001fff0d7819 */ /* 0x010fe40000011410 */
[----:B------:R-:W-:Y:S02]  /*0f80*/  LEA.HI R9, R9, R10, RZ, 0x5 ;  /* 0x0000000a09097211 */ /* 0x000fe400078f28ff */
[----:B-----5:R-:W-:-:S02]  /*0f90*/  SHF.R.S32.HI R15, RZ, 0x1f, R18 ;  /* 0x0000001fff0f7819 */ /* 0x020fc40000011412 */
[----:B------:R-:W-:Y:S02]  /*0fa0*/  LEA.HI R13, R13, R16, RZ, 0x5 ;  /* 0x000000100d0d7211 */ /* 0x000fe400078f28ff */
[----:B------:R-:W-:Y:S02]  /*0fb0*/  LEA.HI R15, R15, R18, RZ, 0x5 ;  /* 0x000000120f0f7211 */ /* 0x000fe400078f28ff */
[----:B------:R-:W-:Y:S02]  /*0fc0*/  SHF.R.S32.HI R21, RZ, 0x5, R8 ;  /* 0x00000005ff157819 */ /* 0x000fe40000011408 */
[----:B------:R-:W-:Y:S02]  /*0fd0*/  SHF.R.S32.HI R23, RZ, 0x5, R9 ;  /* 0x00000005ff177819 */ /* 0x000fe40000011409 */
[----:B------:R-:W-:Y:S02]  /*0fe0*/  SHF.R.S32.HI R25, RZ, 0x5, R13 ;  /* 0x00000005ff197819 */ /* 0x000fe4000001140d */
[----:B------:R-:W-:Y:S01]  /*0ff0*/  SHF.R.S32.HI R19, RZ, 0x5, R15 ;  /* 0x00000005ff137819 */ /* 0x000fe2000001140f */
[----:B------:R-:W-:-:S04]  /*1000*/  IMAD.WIDE R14, R21, 0x4, R4 ;  /* 0x00000004150e7825 */ /* 0x000fc800078e0204 */
[--C-:B------:R-:W-:Y:S02]  /*1010*/  IMAD.WIDE R12, R23, 0x4, R4.reuse ;  /* 0x00000004170c7825 */ /* 0x100fe400078e0204 */
[----:B------:R-:W2:Y:S02]  /*1020*/  LDG.E R14, desc[UR10][R14.64] ;  /* 0x0000000a0e0e7981 */ /* 0x000ea4000c1e1900 */
[--C-:B------:R-:W-:Y:S02]  /*1030*/  IMAD.WIDE R8, R25, 0x4, R4.reuse ;  /* 0x0000000419087825 */ /* 0x100fe400078e0204 */
[----:B------:R-:W3:Y:S02]  /*1040*/  LDG.E R12, desc[UR10][R12.64] ;  /* 0x0000000a0c0c7981 */ /* 0x000ee4000c1e1900 */
[----:B------:R-:W-:Y:S02]  /*1050*/  IMAD.WIDE R6, R19, 0x4, R4 ;  /* 0x0000000413067825 */ /* 0x000fe400078e0204 */
[----:B------:R-:W4:Y:S04]  /*1060*/  LDG.E R8, desc[UR10][R8.64] ;  /* 0x0000000a08087981 */ /* 0x000f28000c1e1900 */
[----:B------:R3:W5:Y:S01]  /*1070*/  LDG.E R6, desc[UR10][R6.64] ;  /* 0x0000000a06067981 */ /* 0x000762000c1e1900 */
[----:B0-----:R-:W-:-:S05]  /*1080*/  LEA R20, R27, R20, 0x18 ;  /* 0x000000141b147211 */ /* 0x001fca00078ec0ff */
[--C-:B------:R-:W-:Y:S02]  /*1090*/  IMAD R21, R21, 0x4, R20.reuse ;  /* 0x0000000415157824 */ /* 0x100fe400078e0214 */
[--C-:B------:R-:W-:Y:S02]  /*10a0*/  IMAD R23, R23, 0x4, R20.reuse ;  /* 0x0000000417177824 */ /* 0x100fe400078e0214 */
[--C-:B------:R-:W-:Y:S02]  /*10b0*/  IMAD R25, R25, 0x4, R20.reuse ;  /* 0x0000000419197824 */ /* 0x100fe400078e0214 */
[----:B------:R-:W-:Y:S01]  /*10c0*/  IMAD R19, R19, 0x4, R20 ;  /* 0x0000000413137824 */ /* 0x000fe200078e0214 */
[----:B------:R-:W2:Y:S04]  /*10d0*/  LDS R21, [R21] ;  /* 0x0000000015157984 */ /* 0x000ea80000000800 */
[----:B------:R-:W3:Y:S04]  /*10e0*/  LDS R23, [R23] ;  /* 0x0000000017177984 */ /* 0x000ee80000000800 */
[----:B------:R-:W4:Y:S04]  /*10f0*/  LDS R25, [R25] ;  /* 0x0000000019197984 */ /* 0x000f280000000800 */
[----:B------:R-:W5:Y:S01]  /*1100*/  LDS R19, [R19] ;  /* 0x0000000013137984 */ /* 0x000f620000000800 */
[----:B------:R-:W-:Y:S01]  /*1110*/  VIADD R11, R11, 0x4 ;  /* 0x000000040b0b7836 */ /* 0x000fe20000000000 */
[----:B--2---:R-:W-:-:S02]  /*1120*/  LOP3.LUT R14, R21, R14, RZ, 0xc0, !PT ;  /* 0x0000000e150e7212 */ /* 0x004fc400078ec0ff */
[----:B---3--:R-:W-:Y:S02]  /*1130*/  LOP3.LUT R7, R23, R12, RZ, 0xc0, !PT ;  /* 0x0000000c17077212 */ /* 0x008fe400078ec0ff */
[----:B------:R-:W-:Y:S02]  /*1140*/  SHF.R.W.U32.HI R14, RZ, R17, R14 ;  /* 0x00000011ff0e7219 */ /* 0x000fe40000011e0e */
[----:B----4-:R-:W-:Y:S02]  /*1150*/  LOP3.LUT R9, R25, R8, RZ, 0xc0, !PT ;  /* 0x0000000819097212 */ /* 0x010fe400078ec0ff */
[----:B------:R-:W-:Y:S02]  /*1160*/  SHF.R.W.U32.HI R10, RZ, R10, R7 ;  /* 0x0000000aff0a7219 */ /* 0x000fe40000011e07 */
[----:B-----5:R-:W-:Y:S02]  /*1170*/  LOP3.LUT R13, R19, R6, RZ, 0xc0, !PT ;  /* 0x00000006130d7212 */ /* 0x020fe400078ec0ff */
[----:B------:R-:W-:-:S02]  /*1180*/  SHF.R.W.U32.HI R9, RZ, R16, R9 ;  /* 0x00000010ff097219 */ /* 0x000fc40000011e09 */
[----:B------:R-:W-:Y:S02]  /*1190*/  SHF.R.W.U32.HI R13, RZ, R18, R13 ;  /* 0x00000012ff0d7219 */ /* 0x000fe40000011e0d */
[----:B------:R-:W-:Y:S02]  /*11a0*/  LOP3.LUT R7, R14, 0x1, RZ, 0xc0, !PT ;  /* 0x000000010e077812 */ /* 0x000fe400078ec0ff */
[----:B------:R-:W-:Y:S02]  /*11b0*/  LOP3.LUT R10, R10, 0x1, RZ, 0xc0, !PT ;  /* 0x000000010a0a7812 */ /* 0x000fe400078ec0ff */
[----:B------:R-:W-:Y:S02]  /*11c0*/  LOP3.LUT R6, R9, 0x1, RZ, 0xc0, !PT ;  /* 0x0000000109067812 */ /* 0x000fe400078ec0ff */
[----:B------:R-:W-:Y:S02]  /*11d0*/  LOP3.LUT R13, R13, 0x1, RZ, 0xc0, !PT ;  /* 0x000000010d0d7812 */ /* 0x000fe400078ec0ff */
[----:B------:R-:W-:-:S04]  /*11e0*/  IADD3 R7, PT, PT, R10, R7, R22 ;  /* 0x000000070a077210 */ /* 0x000fc80007ffe016 */
[----:B------:R-:W-:-:S07]  /*11f0*/  IADD3 R22, PT, PT, R13, R6, R7 ;  /* 0x000000060d167210 */ /* 0x000fce0007ffe007 */
.L_x_11:
[----:B------:R-:W-:Y:S05]  /*1200*/  BRA.U !UP2, `(.L_x_10) ;  /* 0x000000010ac47547 */ /* 0x000fea000b800000 */
[----:B------:R-:W-:Y:S01]  /*1210*/  ULOP3.LUT UP1, URZ, UR12, 0x1, URZ, 0xc0, !UPT ;  /* 0x000000010cff7892 */ /* 0x000fe2000f82c0ff */
[----:B------:R-:W-:Y:S10]  /*1220*/  BRA.U !UP0, `(.L_x_12) ;  /* 0x0000000108747547 */ /* 0x000ff4000b800000 */
[----:B------:R-:W1:Y:S02]  /*1230*/  LDC.64 R6, c[0x0][0x398] ;  /* 0x0000e600ff067b82 */ /* 0x000e640000000a00 */
[----:B-1----:R-:W-:-:S05]  /*1240*/  IMAD.WIDE R8, R11, 0x4, R6 ;  /* 0x000000040b087825 */ /* 0x002fca00078e0206 */
[----:B------:R-:W2:Y:S04]  /*1250*/  LDG.E R6, desc[UR10][R8.64] ;  /* 0x0000000a08067981 */ /* 0x000ea8000c1e1900 */
[----:B------:R0:W3:Y:S02]  /*1260*/  LDG.E R7, desc[UR10][R8.64+0x4] ;  /* 0x0000040a08077981 */ /* 0x0000e4000c1e1900 */
[----:B0-----:R-:W0:Y:S01]  /*1270*/  S2R R9, SR_CgaCtaId ;  /* 0x0000000000097919 */ /* 0x001e220000008800 */
[----:B------:R-:W-:Y:S02]  /*1280*/  MOV R8, 0x400 ;  /* 0x0000040000087802 */ /* 0x000fe40000000f00 */
[----:B--2---:R-:W-:Y:S02]  /*1290*/  SHF.R.S32.HI R13, RZ, 0x1f, R6 ;  /* 0x0000001fff0d7819 */ /* 0x004fe40000011406 */
[----:B---3--:R-:W-:-:S02]  /*12a0*/  SHF.R.S32.HI R10, RZ, 0x1f, R7 ;  /* 0x0000001fff0a7819 */ /* 0x008fc40000011407 */
[----:B------:R-:W-:Y:S02]  /*12b0*/  LEA.HI R13, R13, R6, RZ, 0x5 ;  /* 0x000000060d0d7211 */ /* 0x000fe400078f28ff */
[----:B------:R-:W-:Y:S02]  /*12c0*/  LEA.HI R10, R10, R7, RZ, 0x5 ;  /* 0x000000070a0a7211 */ /* 0x000fe400078f28ff */
[----:B------:R-:W-:Y:S02]  /*12d0*/  SHF.R.S32.HI R17, RZ, 0x5, R13 ;  /* 0x00000005ff117819 */ /* 0x000fe4000001140d */
[----:B------:R-:W-:-:S03]  /*12e0*/  SHF.R.S32.HI R19, RZ, 0x5, R10 ;  /* 0x00000005ff137819 */ /* 0x000fc6000001140a */
[----:B------:R-:W-:-:S04]  /*12f0*/  IMAD.WIDE R12, R17, 0x4, R4 ;  /* 0x00000004110c7825 */ /* 0x000fc800078e0204 */
[----:B------:R-:W-:Y:S02]  /*1300*/  IMAD.WIDE R14, R19, 0x4, R4 ;  /* 0x00000004130e7825 */ /* 0x000fe400078e0204 */
[----:B------:R-:W2:Y:S04]  /*1310*/  LDG.E R12, desc[UR10][R12.64] ;  /* 0x0000000a0c0c7981 */ /* 0x000ea8000c1e1900 */
[----:B------:R-:W3:Y:S01]  /*1320*/  LDG.E R15, desc[UR10][R14.64] ;  /* 0x0000000a0e0f7981 */ /* 0x000ee2000c1e1900 */
[----:B0-----:R-:W-:Y:S01]  /*1330*/  LEA R8, R9, R8, 0x18 ;  /* 0x0000000809087211 */ /* 0x001fe200078ec0ff */
[----:B------:R-:W-:-:S04]  /*1340*/  VIADD R11, R11, 0x2 ;  /* 0x000000020b0b7836 */ /* 0x000fc80000000000 */
[--C-:B------:R-:W-:Y:S02]  /*1350*/  IMAD R17, R17, 0x4, R8.reuse ;  /* 0x0000000411117824 */ /* 0x100fe400078e0208 */
[----:B------:R-:W-:-:S04]  /*1360*/  IMAD R8, R19, 0x4, R8 ;  /* 0x0000000413087824 */ /* 0x000fc800078e0208 */
[----:B------:R-:W2:Y:S04]  /*1370*/  LDS R17, [R17] ;  /* 0x0000000011117984 */ /* 0x000ea80000000800 */
[----:B------:R-:W3:Y:S01]  /*1380*/  LDS R8, [R8] ;  /* 0x0000000008087984 */ /* 0x000ee20000000800 */
[----:B--2---:R-:W-:Y:S02]  /*1390*/  LOP3.LUT R9, R17, R12, RZ, 0xc0, !PT ;  /* 0x0000000c11097212 */ /* 0x004fe400078ec0ff */
[----:B---3--:R-:W-:Y:S02]  /*13a0*/  LOP3.LUT R10, R8, R15, RZ, 0xc0, !PT ;  /* 0x0000000f080a7212 */ /* 0x008fe400078ec0ff */
[----:B------:R-:W-:Y:S02]  /*13b0*/  SHF.R.W.U32.HI R9, RZ, R6, R9 ;  /* 0x00000006ff097219 */ /* 0x000fe40000011e09 */
[----:B------:R-:W-:-:S02]  /*13c0*/  SHF.R.W.U32.HI R10, RZ, R7, R10 ;  /* 0x00000007ff0a7219 */ /* 0x000fc40000011e0a */
[----:B------:R-:W-:Y:S02]  /*13d0*/  LOP3.LUT R9, R9, 0x1, RZ, 0xc0, !PT ;  /* 0x0000000109097812 */ /* 0x000fe400078ec0ff */
[----:B------:R-:W-:-:S04]  /*13e0*/  LOP3.LUT R10, R10, 0x1, RZ, 0xc0, !PT ;  /* 0x000000010a0a7812 */ /* 0x000fc800078ec0ff */
[----:B------:R-:W-:-:S07]  /*13f0*/  IADD3 R22, PT, PT, R10, R9, R22 ;  /* 0x000000090a167210 */ /* 0x000fce0007ffe016 */
.L_x_12:
[----:B------:R-:W-:Y:S05]  /*1400*/  BRA.U !UP1, `(.L_x_10) ;  /* 0x0000000109447547 */ /* 0x000fea000b800000 */
[----:B------:R-:W0:Y:S02]  /*1410*/  LDC.64 R6, c[0x0][0x398] ;  /* 0x0000e600ff067b82 */ /* 0x000e240000000a00 */
[----:B0-----:R-:W-:-:S06]  /*1420*/  IMAD.WIDE R6, R11, 0x4, R6 ;  /* 0x000000040b067825 */ /* 0x001fcc00078e0206 */
[----:B------:R-:W2:Y:S01]  /*1430*/  LDG.E R6, desc[UR10][R6.64] ;  /* 0x0000000a06067981 */ /* 0x000ea2000c1e1900 */
[----:B------:R-:W0:Y:S01]  /*1440*/  S2R R11, SR_CgaCtaId ;  /* 0x00000000000b7919 */ /* 0x000e220000008800 */
[----:B-1----:R-:W-:Y:S02]  /*1450*/  MOV R8, 0x400 ;  /* 0x0000040000087802 */ /* 0x002fe40000000f00 */
[----:B--2---:R-:W-:-:S04]  /*1460*/  SHF.R.S32.HI R9, RZ, 0x1f, R6 ;  /* 0x0000001fff097819 */ /* 0x004fc80000011406 */
[----:B------:R-:W-:-:S04]  /*1470*/  LEA.HI R9, R9, R6, RZ, 0x5 ;  /* 0x0000000609097211 */ /* 0x000fc800078f28ff */
[----:B------:R-:W-:-:S05]  /*1480*/  SHF.R.S32.HI R9, RZ, 0x5, R9 ;  /* 0x00000005ff097819 */ /* 0x000fca0000011409 */
[----:B------:R-:W-:-:S06]  /*1490*/  IMAD.WIDE R4, R9, 0x4, R4 ;  /* 0x0000000409047825 */ /* 0x000fcc00078e0204 */
[----:B------:R-:W2:Y:S01]  /*14a0*/  LDG.E R4, desc[UR10][R4.64] ;  /* 0x0000000a04047981 */ /* 0x000ea2000c1e1900 */
[----:B0-----:R-:W-:-:S05]  /*14b0*/  LEA R8, R11, R8, 0x18 ;  /* 0x000000080b087211 */ /* 0x001fca00078ec0ff */
[----:B------:R-:W-:-:S06]  /*14c0*/  IMAD R9, R9, 0x4, R8 ;  /* 0x0000000409097824 */ /* 0x000fcc00078e0208 */
[----:B------:R-:W2:Y:S02]  /*14d0*/  LDS R9, [R9] ;  /* 0x0000000009097984 */ /* 0x000ea40000000800 */
[----:B--2---:R-:W-:-:S04]  /*14e0*/  LOP3.LUT R7, R9, R4, RZ, 0xc0, !PT ;  /* 0x0000000409077212 */ /* 0x004fc800078ec0ff */
[----:B------:R-:W-:-:S04]  /*14f0*/  SHF.R.W.U32.HI R7, RZ, R6, R7 ;  /* 0x00000006ff077219 */ /* 0x000fc80000011e07 */
[----:B------:R-:W-:-:S05]  /*1500*/  LOP3.LUT R7, R7, 0x1, RZ, 0xc0, !PT ;  /* 0x0000000107077812 */ /* 0x000fca00078ec0ff */
[----:B------:R-:W-:-:S07]  /*1510*/  IMAD.IADD R22, R22, 0x1, R7 ;  /* 0x0000000116167824 */ /* 0x000fce00078e0207 */
.L_x_10:
[----:B------:R-:W-:-:S13]  /*1520*/  ISETP.NE.AND P0, PT, R22, RZ, PT ;  /* 0x000000ff1600720c */ /* 0x000fda0003f05270 */
.L_x_7:
[----:B------:R-:W2:Y:S01]  /*1530*/  S2UR UR5, SR_CgaCtaId ;  /* 0x00000000000579c3 */ /* 0x000ea20000008800 */
[----:B------:R-:W-:Y:S01]  /*1540*/  UMOV UR4, 0x400 ;  /* 0x0000040000047882 */ /* 0x000fe20000000000 */
[----:B------:R-:W-:Y:S01]  /*1550*/  SEL R5, RZ, 0x1, !P0 ;  /* 0x00000001ff057807 */ /* 0x000fe20004000000 */
[----:B------:R-:W-:-:S04]  /*1560*/  UIADD3 UR4, UPT, UPT, UR4, 0x82c, URZ ;  /* 0x0000082c04047890 */ /* 0x000fc8000fffe0ff */
[----:B--2---:R-:W-:-:S09]  /*1570*/  ULEA UR4, UR5, UR4, 0x18 ;  /* 0x0000000405047291 */ /* 0x004fd2000f8ec0ff */
[----:B------:R2:W-:Y:S02]  /*1580*/  STS.U8 [R2+UR4], R5 ;  /* 0x0000000502007988 */ /* 0x0005e40008000004 */
[----:B--2---:R-:W-:-:S05]  /*1590*/  VIADD R2, R2, UR9 ;  /* 0x0000000902027c36 */ /* 0x004fca0008000000 */
[----:B------:R-:W-:-:S13]  /*15a0*/  ISETP.GE.U32.AND P0, PT, R2, 0x55ff, PT ;  /* 0x000055ff0200780c */ /* 0x000fda0003f06070 */
[----:B------:R-:W-:Y:S05]  /*15b0*/  @!P0 BRA `(.L_x_13) ;  /* 0xfffffff000588947 */ /* 0x000fea000383ffff */
[----:B------:R-:W-:Y:S05]  /*15c0*/  BSYNC.RECONVERGENT B0 ;  /* 0x0000000000007941 */ /* 0x000fea0003800200 */
.L_x_6:
[----:B------:R-:W-:Y:S01]  /*15d0*/  BAR.SYNC.DEFER_BLOCKING 0x0 ;  /* 0x0000000000007b1d */ /* 0x000fe20000010000 */
[----:B------:R-:W-:-:S12]  /*15e0*/  ULOP3.LUT UR13, UR12, 0xfffffffc, URZ, 0xc0, !UPT ;  /* 0xfffffffc0c0d7892 */ /* 0x000fd8000f8ec0ff */
.L_x_46:
[----:B--2---:R-:W2:Y:S01]  /*15f0*/  S2R R15, SR_CgaCtaId ;  /* 0x00000000000f7919 */ /* 0x004ea20000008800 */
[----:B-1--4-:R-:W-:Y:S01]  /*1600*/  MOV R6, 0x400 ;  /* 0x0000040000067802 */ /* 0x012fe20000000f00 */
[----:B------:R-:W-:Y:S04]  /*1610*/  BSSY.RECONVERGENT B0, `(.L_x_14) ;  /* 0x0000301000007945 */ /* 0x000fe80003800200 */
[----:B---3--:R-:W-:-:S05]  /*1620*/  VIADD R2, R6, 0x82c ;  /* 0x0000082c06027836 */ /* 0x008fca0000000000 */
[----:B--2---:R-:W-:-:S05]  /*1630*/  LEA R2, R15, R2, 0x18 ;  /* 0x000000020f027211 */ /* 0x004fca00078ec0ff */
[----:B------:R-:W-:-:S06]  /*1640*/  IMAD.IADD R2, R2, 0x1, R3 ;  /* 0x0000000102027824 */ /* 0x000fcc00078e0203 */
[----:B------:R-:W2:Y:S02]  /*1650*/  LDS.U8 R2, [R2] ;  /* 0x0000000002027984 */ /* 0x000ea40000000000 */
[----:B--2---:R-:W-:-:S04]  /*1660*/  ISETP.NE.AND P0, PT, R2, RZ, PT ;  /* 0x000000ff0200720c */ /* 0x004fc80003f05270 */
[----:B------:R-:W-:-:S13]  /*1670*/  ISETP.LT.OR P0, PT, R3, R0, !P0 ;  /* 0x000000000300720c */ /* 0x000fda0004701670 */
[----:B0----5:R-:W-:Y:S05]  /*1680*/  @P0 BRA `(.L_x_15) ;  /* 0x0000002c00e40947 */ /* 0x021fea0003800000 */
[----:B------:R2:W-:Y:S01]  /*1690*/  STL.64 [R1], RZ ;  /* 0x000000ff01007387 */ /* 0x0005e20000100a00 */
[----:B------:R-:W-:Y:S01]  /*16a0*/  VIADD R2, R1, 0x68 ;  /* 0x0000006801027836 */ /* 0x000fe20000000000 */
[----:B------:R-:W-:Y:S02]  /*16b0*/  UMOV UR4, 0x18 ;  /* 0x0000001800047882 */ /* 0x000fe40000000000 */
[----:B------:R2:W-:Y:S04]  /*16c0*/  STL.64 [R1+0x8], RZ ;  /* 0x000008ff01007387 */ /* 0x0005e80000100a00 */
        /* <DEDUP_REMOVED lines=11> */
[----:B------:R2:W-:Y:S02]  /*1780*/  STL [R1+0x68], RZ ;  /* 0x000068ff01007387 */ /* 0x0005e40000100800 */
.L_x_16:
[----:B----4-:R-:W-:Y:S01]  /*1790*/  IMAD.MOV.U32 R4, RZ, RZ, R2 ;  /* 0x000000ffff047224 */ /* 0x010fe200078e0002 */
[----:B------:R-:W-:Y:S01]  /*17a0*/  STL [R2+0x4], RZ ;  /* 0x000004ff02007387 */ /* 0x000fe20000100800 */
[----:B------:R-:W-:-:S03]  /*17b0*/  UIADD3 UR4, UPT, UPT, UR4, 0x94, URZ ;  /* 0x0000009404047890 */ /* 0x000fc6000fffe0ff */
[----:B------:R-:W-:Y:S01]  /*17c0*/  STL.64 [R2+0x8], RZ ;  /* 0x000008ff02007387 */ /* 0x000fe20000100a00 */
[----:B------:R-:W-:-:S03]  /*17d0*/  UISETP.NE.AND UP0, UPT, UR4, 0x4b8, UPT ;  /* 0x000004b80400788c */ /* 0x000fc6000bf05270 */
[----:B------:R-:W-:Y:S04]  /*17e0*/  STL.64 [R2+0x10], RZ ;  /* 0x000010ff02007387 */ /* 0x000fe80000100a00 */
        /* <DEDUP_REMOVED lines=69> */
[----:B------:R3:W-:Y:S04]  /*1c40*/  STL.64 [R2+0x240], RZ ;  /* 0x000240ff02007387 */ /* 0x0007e80000100a00 */
[----:B------:R4:W-:Y:S04]  /*1c50*/  STL.64 [R4+0x248], RZ ;  /* 0x000248ff04007387 */ /* 0x0009e80000100a00 */
[----:B------:R4:W-:Y:S01]  /*1c60*/  STL [R4+0x250], RZ ;  /* 0x000250ff04007387 */ /* 0x0009e20000100800 */
[----:B---3--:R-:W-:Y:S01]  /*1c70*/  VIADD R2, R2, 0x250 ;  /* 0x0000025002027836 */ /* 0x008fe20000000000 */
[----:B------:R-:W-:Y:S06]  /*1c80*/  BRA.U UP0, `(.L_x_16) ;  /* 0xfffffff900c07547 */ /* 0x000fec000b83ffff */
[----:B------:R-:W-:-:S05]  /*1c90*/  VIADD R2, R0, 0x4156 ;  /* 0x0000415600027836 */ /* 0x000fca0000000000 */
[----:B------:R-:W-:-:S04]  /*1ca0*/  SHF.R.S32.HI R5, RZ, 0x1f, R2 ;  /* 0x0000001fff057819 */ /* 0x000fc80000011402 */
[----:B------:R-:W-:-:S04]  /*1cb0*/  LEA.HI R5, R5, R2, RZ, 0x5 ;  /* 0x0000000205057211 */ /* 0x000fc800078f28ff */
[----:B------:R-:W-:-:S04]  /*1cc0*/  SHF.R.S32.HI R5, RZ, 0x5, R5 ;  /* 0x00000005ff057819 */ /* 0x000fc80000011405 */
[----:B------:R-:W-:-:S05]  /*1cd0*/  LEA R9, R5, UR15, 0x2 ;  /* 0x0000000f05097c11 */ /* 0x000fca000f8e10ff */
[----:B------:R-:W3:Y:S01]  /*1ce0*/  LDL R2, [R9] ;  /* 0x0000000009027983 */ /* 0x000ee20000100800 */
[----:B------:R-:W-:Y:S02]  /*1cf0*/  VIADD R5, R0, 0x4156 ;  /* 0x0000415600057836 */ /* 0x000fe40000000000 */
[----:B-1----:R-:W-:Y:S02]  /*1d00*/  IMAD.MOV.U32 R12, RZ, RZ, 0x1 ;  /* 0x00000001ff0c7424 */ /* 0x002fe400078e00ff */
[----:B------:R-:W-:-:S03]  /*1d10*/  VIADD R7, R3, 0x4156 ;  /* 0x0000415603077836 */ /* 0x000fc60000000000 */
[----:B------:R-:W-:Y:S02]  /*1d20*/  SHF.L.W.U32 R5, R12, R5, RZ ;  /* 0x000000050c057219 */ /* 0x000fe40000000eff */
[----:B----4-:R-:W-:-:S04]  /*1d30*/  SHF.R.U32.HI R4, RZ, 0x5, R7 ;  /* 0x00000005ff047819 */ /* 0x010fc80000011607 */
[----:B------:R-:W-:Y:S02]  /*1d40*/  LEA R4, R4, UR15, 0x2 ;  /* 0x0000000f04047c11 */ /* 0x000fe4000f8e10ff */
[----:B---3--:R-:W-:-:S05]  /*1d50*/  LOP3.LUT R2, R2, R5, RZ, 0xfc, !PT ;  /* 0x0000000502027212 */ /* 0x008fca00078efcff */
[----:B------:R3:W-:Y:S04]  /*1d60*/  STL [R9], R2 ;  /* 0x0000000209007387 */ /* 0x0007e80000100800 */
[----:B------:R-:W4:Y:S01]  /*1d70*/  LDL R5, [R4] ;  /* 0x0000000004057983 */ /* 0x000f220000100800 */
[----:B0-----:R-:W-:Y:S01]  /*1d80*/  SHF.L.W.U32 R8, R12, R7, RZ ;  /* 0x000000070c087219 */ /* 0x001fe20000000eff */
[----:B------:R-:W-:-:S03]  /*1d90*/  UISETP.GT.AND UP0, UPT, UR8, UR7, UPT ;  /* 0x000000070800728c */ /* 0x000fc6000bf04270 */
[----:B----4-:R-:W-:-:S05]  /*1da0*/  LOP3.LUT R5, R5, R8, RZ, 0xfc, !PT ;  /* 0x0000000805057212 */ /* 0x010fca00078efcff */
[----:B------:R3:W-:Y:S01]  /*1db0*/  STL [R4], R5 ;  /* 0x0000000504007387 */ /* 0x0007e20000100800 */
[----:B------:R-:W-:Y:S05]  /*1dc0*/  BRA.U !UP0, `(.L_x_15) ;  /* 0x0000002908147547 */ /* 0x000fea000b800000 */
[----:B------:R-:W0:Y:S01]  /*1dd0*/  LDC.64 R10, c[0x0][0x388] ;  /* 0x0000e200ff0a7b82 */ /* 0x000e220000000a00 */
[----:B------:R-:W0:Y:S01]  /*1de0*/  LDCU.64 UR4, c[0x0][0x390] ;  /* 0x00007200ff0477ac */ /* 0x000e220008000a00 */
[----:B---3--:R-:W-:Y:S02]  /*1df0*/  IMAD.U32 R2, RZ, RZ, UR12 ;  /* 0x0000000cff027e24 */ /* 0x008fe4000f8e00ff */
[----:B------:R-:W-:Y:S01]  /*1e00*/  IMAD.MOV.U32 R14, RZ, RZ, RZ ;  /* 0x000000ffff0e7224 */ /* 0x000fe200078e00ff */
[----:B------:R-:W-:Y:S01]  /*1e10*/  UISETP.GE.U32.AND UP0, UPT, UR6, 0x3, UPT ;  /* 0x000000030600788c */ /* 0x000fe2000bf06070 */
[----:B------:R-:W-:Y:S01]  /*1e20*/  IMAD.U32 R13, RZ, RZ, UR7 ;  /* 0x00000007ff0d7e24 */ /* 0x000fe2000f8e00ff */
[----:B------:R-:W-:-:S04]  /*1e30*/  LOP3.LUT R2, R2, 0x3, RZ, 0xc0, !PT ;  /* 0x0000000302027812 */ /* 0x000fc800078ec0ff */
[----:B------:R-:W-:Y:S01]  /*1e40*/  ISETP.NE.AND P4, PT, R2, RZ, PT ;  /* 0x000000ff0200720c */ /* 0x000fe20003f85270 */
[----:B0-----:R-:W-:-:S04]  /*1e50*/  IMAD.WIDE.U32 R10, R3, UR4, R10 ;  /* 0x00000004030a7c25 */ /* 0x001fc8000f8e000a */
[----:B------:R-:W-:Y:S01]  /*1e60*/  IMAD R11, R3, UR5, R11 ;  /* 0x00000005030b7c24 */ /* 0x000fe2000f8e020b */
[----:B------:R-:W-:Y:S07]  /*1e70*/  BRA.U !UP0, `(.L_x_17) ;  /* 0x0000000508187547 */ /* 0x000fee000b800000 */
[----:B------:R-:W0:Y:S01]  /*1e80*/  LDC.64 R4, c[0x0][0x398] ;  /* 0x0000e600ff047b82 */ /* 0x000e220000000a00 */
[----:B------:R-:W-:Y:S01]  /*1e90*/  LEA R15, R15, R6, 0x18 ;  /* 0x000000060f0f7211 */ /* 0x000fe200078ec0ff */
[----:B------:R-:W-:Y:S01]  /*1ea0*/  IMAD.MOV.U32 R14, RZ, RZ, RZ ;  /* 0x000000ffff0e7224 */ /* 0x000fe200078e00ff */
[----:B------:R-:W-:Y:S01]  /*1eb0*/  UMOV UR4, URZ ;  /* 0x000000ff00047c82 */ /* 0x000fe20008000000 */
[----:B------:R-:W-:-:S07]  /*1ec0*/  IMAD.U32 R13, RZ, RZ, UR7 ;  /* 0x00000007ff0d7e24 */ /* 0x000fce000f8e00ff */
.L_x_18:
[----:B01----:R-:W-:-:S05]  /*1ed0*/  IMAD.WIDE R6, R13, 0x4, R4 ;  /* 0x000000040d067825 */ /* 0x003fca00078e0204 */
[----:B------:R-:W3:Y:S04]  /*1ee0*/  LDG.E R9, desc[UR10][R6.64] ;  /* 0x0000000a06097981 */ /* 0x000ee8000c1e1900 */
[----:B------:R-:W4:Y:S04]  /*1ef0*/  LDG.E R19, desc[UR10][R6.64+0x4] ;  /* 0x0000040a06137981 */ /* 0x000f28000c1e1900 */
[----:B------:R-:W5:Y:S01]  /*1f00*/  LDG.E R17, desc[UR10][R6.64+0x8] ;  /* 0x0000080a06117981 */ /* 0x000f62000c1e1900 */
[----:B---3--:R-:W-:-:S04]  /*1f10*/  SHF.R.S32.HI R8, RZ, 0x1f, R9 ;  /* 0x0000001fff087819 */ /* 0x008fc80000011409 */
[----:B------:R-:W-:-:S04]  /*1f20*/  LEA.HI R8, R8, R9, RZ, 0x5 ;  /* 0x0000000908087211 */ /* 0x000fc800078f28ff */
[----:B------:R-:W-:-:S05]  /*1f30*/  SHF.R.S32.HI R22, RZ, 0x5, R8 ;  /* 0x00000005ff167819 */ /* 0x000fca0000011408 */
[----:B------:R-:W-:-:S06]  /*1f40*/  IMAD.WIDE R20, R22, 0x4, R10 ;  /* 0x0000000416147825 */ /* 0x000fcc00078e020a */
[----:B------:R-:W3:Y:S01]  /*1f50*/  LDG.E R20, desc[UR10][R20.64] ;  /* 0x0000000a14147981 */ /* 0x000ee2000c1e1900 */
[----:B------:R-:W-:-:S05]  /*1f60*/  IMAD R24, R22, 0x4, R15 ;  /* 0x0000000416187824 */ /* 0x000fca00078e020f */
[----:B------:R0:W3:Y:S01]  /*1f70*/  LDS R23, [R24] ;  /* 0x0000000018177984 */ /* 0x0000e20000000800 */
[----:B----4-:R-:W-:Y:S02]  /*1f80*/  SHF.R.S32.HI R8, RZ, 0x1f, R19 ;  /* 0x0000001fff087819 */ /* 0x010fe40000011413 */
[----:B------:R-:W-:Y:S01]  /*1f90*/  SHF.L.W.U32 R18, R12, R9, RZ ;  /* 0x000000090c127219 */ /* 0x000fe20000000eff */
[----:B------:R1:W4:Y:S01]  /*1fa0*/  LDG.E R21, desc[UR10][R6.64+0xc] ;  /* 0x00000c0a06157981 */ /* 0x000322000c1e1900 */
[----:B------:R-:W-:-:S04]  /*1fb0*/  LEA.HI R8, R8, R19, RZ, 0x5 ;  /* 0x0000001308087211 */ /* 0x000fc800078f28ff */
[----:B------:R-:W-:-:S05]  /*1fc0*/  SHF.R.S32.HI R16, RZ, 0x5, R8 ;  /* 0x00000005ff107819 */ /* 0x000fca0000011408 */
[----:B------:R-:W-:-:S06]  /*1fd0*/  IMAD.WIDE R8, R16, 0x4, R10 ;  /* 0x0000000410087825 */ /* 0x000fcc00078e020a */
[----:B------:R-:W2:Y:S01]  /*1fe0*/  LDG.E R8, desc[UR10][R8.64] ;  /* 0x0000000a08087981 */ /* 0x000ea2000c1e1900 */
[----:B0-----:R-:W-:-:S05]  /*1ff0*/  IMAD R24, R16, 0x4, R15 ;  /* 0x0000000410187824 */ /* 0x001fca00078e020f */
[----:B------:R-:W2:Y:S01]  /*2000*/  LDS R25, [R24] ;  /* 0x0000000018197984 */ /* 0x000ea20000000800 */
[----:B---3--:R-:W-:-:S13]  /*2010*/  LOP3.LUT P0, RZ, R18, R23, R20, 0x80, !PT ;  /* 0x0000001712ff7212 */ /* 0x008fda0007808014 */
[----:B------:R-:W-:-:S05]  /*2020*/  @P0 LEA R22, R22, UR15, 0x2 ;  /* 0x0000000f16160c11 */ /* 0x000fca000f8e10ff */
[----:B------:R-:W3:Y:S01]  /*2030*/  @P0 LDL R23, [R22] ;  /* 0x0000000016170983 */ /* 0x000ee20000100800 */
[----:B-----5:R-:W-:-:S04]  /*2040*/  SHF.R.S32.HI R20, RZ, 0x1f, R17 ;  /* 0x0000001fff147819 */ /* 0x020fc80000011411 */
[----:B------:R-:W-:Y:S02]  /*2050*/  LEA.HI R26, R20, R17, RZ, 0x5 ;  /* 0x00000011141a7211 */ /* 0x000fe400078f28ff */
[----:B------:R-:W-:Y:S02]  /*2060*/  SHF.L.W.U32 R20, R12, R19, RZ ;  /* 0x000000130c147219 */ /* 0x000fe40000000eff */
[----:B------:R-:W-:Y:S02]  /*2070*/  SHF.R.S32.HI R19, RZ, 0x5, R26 ;  /* 0x00000005ff137819 */ /* 0x000fe4000001141a */
[----:B--2---:R-:W-:-:S03]  /*2080*/  LOP3.LUT P1, RZ, R20, R25, R8, 0x80, !PT ;  /* 0x0000001914ff7212 */ /* 0x004fc60007828008 */
[----:B------:R-:W-:-:S06]  /*2090*/  IMAD.WIDE R8, R19, 0x4, R10 ;  /* 0x0000000413087825 */ /* 0x000fcc00078e020a */
[----:B------:R-:W2:Y:S04]  /*20a0*/  LDG.E R8, desc[UR10][R8.64] ;  /* 0x0000000a08087981 */ /* 0x000ea8000c1e1900 */
[----:B------:R-:W-:Y:S01]  /*20b0*/  @P1 LEA R16, R16, UR15, 0x2 ;  /* 0x0000000f10101c11 */ /* 0x000fe2000f8e10ff */
[----:B------:R-:W-:-:S05]  /*20c0*/  IMAD R24, R19, 0x4, R15 ;  /* 0x0000000413187824 */ /* 0x000fca00078e020f */
[----:B-1----:R-:W2:Y:S01]  /*20d0*/  LDS R7, [R24] ;  /* 0x0000000018077984 */ /* 0x002ea20000000800 */
[----:B---3--:R-:W-:-:S05]  /*20e0*/  @P0 LOP3.LUT R23, R18, R23, RZ, 0xfc, !PT ;  /* 0x0000001712170212 */ /* 0x008fca00078efcff */
[----:B------:R-:W-:Y:S04]  /*20f0*/  @P0 STL [R22], R23 ;  /* 0x0000001716000387 */ /* 0x000fe80000100800 */
[----:B------:R-:W3:Y:S01]  /*2100*/  @P1 LDL R25, [R16] ;  /* 0x0000000010191983 */ /* 0x000ee20000100800 */
[----:B----4-:R-:W-:-:S04]  /*2110*/  SHF.R.S32.HI R6, RZ, 0x1f, R21 ;  /* 0x0000001fff067819 */ /* 0x010fc80000011415 */
[----:B------:R-:W-:Y:S02]  /*2120*/  LEA.HI R6, R6, R21, RZ, 0x5 ;  /* 0x0000001506067211 */ /* 0x000fe400078f28ff */
[----:B------:R-:W-:Y:S02]  /*2130*/  SHF.L.W.U32 R18, R12, R17, RZ ;  /* 0x000000110c127219 */ /* 0x000fe40000000eff */
[----:B------:R-:W-:Y:S02]  /*2140*/  SHF.R.S32.HI R17, RZ, 0x5, R6 ;  /* 0x00000005ff117819 */ /* 0x000fe40000011406 */
[----:B--2---:R-:W-:-:S03]  /*2150*/  LOP3.LUT P2, RZ, R18, R7, R8, 0x80, !PT ;  /* 0x0000000712ff7212 */ /* 0x004fc60007848008 */
[----:B------:R-:W-:-:S06]  /*2160*/  IMAD.WIDE R6, R17, 0x4, R10 ;  /* 0x0000000411067825 */ /* 0x000fcc00078e020a */
[----:B------:R-:W2:Y:S04]  /*2170*/  LDG.E R7, desc[UR10][R6.64] ;  /* 0x0000000a06077981 */ /* 0x000ea8000c1e1900 */
[----:B------:R-:W-:Y:S01]  /*2180*/  @P2 LEA R19, R19, UR15, 0x2 ;  /* 0x0000000f13132c11 */ /* 0x000fe2000f8e10ff */
[----:B------:R-:W-:-:S06]  /*2190*/  IMAD R8, R17, 0x4, R15 ;  /* 0x0000000411087824 */ /* 0x000fcc00078e020f */
[----:B------:R-:W2:Y:S01]  /*21a0*/  LDS R8, [R8] ;  /* 0x0000000008087984 */ /* 0x000ea20000000800 */
[----:B---3--:R-:W-:-:S05]  /*21b0*/  @P1 LOP3.LUT R25, R20, R25, RZ, 0xfc, !PT ;  /* 0x0000001914191212 */ /* 0x008fca00078efcff */
[----:B------:R1:W-:Y:S04]  /*21c0*/  @P1 STL [R16], R25 ;  /* 0x0000001910001387 */ /* 0x0003e80000100800 */
[----:B------:R-:W3:Y:S01]  /*21d0*/  @P2 LDL R9, [R19] ;  /* 0x0000000013092983 */ /* 0x000ee20000100800 */
[----:B------:R-:W-:-:S04]  /*21e0*/  SHF.L.W.U32 R21, R12, R21, RZ ;  /* 0x000000150c157219 */ /* 0x000fc80000000eff */
[----:B--2---:R-:W-:-:S13]  /*21f0*/  LOP3.LUT P3, RZ, R21, R8, R7, 0x80, !PT ;  /* 0x0000000815ff7212 */ /* 0x004fda0007868007 */
[----:B------:R-:W-:Y:S02]  /*2200*/  @P3 LEA R17, R17, UR15, 0x2 ;  /* 0x0000000f11113c11 */ /* 0x000fe4000f8e10ff */
[----:B---3--:R-:W-:-:S05]  /*2210*/  @P2 LOP3.LUT R18, R18, R9, RZ, 0xfc, !PT ;  /* 0x0000000912122212 */ /* 0x008fca00078efcff */
[----:B------:R1:W-:Y:S04]  /*2220*/  @P2 STL [R19], R18 ;  /* 0x0000001213002387 */ /* 0x0003e80000100800 */
[----:B------:R-:W2:Y:S01]  /*2230*/  @P3 LDL R6, [R17] ;  /* 0x0000000011063983 */ /* 0x000ea20000100800 */
[----:B------:R-:W-:Y:S01]  /*2240*/  UIADD3 UR4, UPT, UPT, UR4, 0x4, URZ ;  /* 0x0000000404047890 */ /* 0x000fe2000fffe0ff */
[----:B------:R-:W-:-:S03]  /*2250*/  @P0 VIADD R14, R14, 0x1 ;  /* 0x000000010e0e0836 */ /* 0x000fc60000000000 */
[----:B------:R-:W-:Y:S01]  /*2260*/  UISETP.NE.AND UP0, UPT, UR4, UR13, UPT ;  /* 0x0000000d0400728c */ /* 0x000fe2000bf05270 */
[----:B------:R-:W-:-:S04]  /*2270*/  @P1 VIADD R14, R14, 0x1 ;  /* 0x000000010e0e1836 */ /* 0x000fc80000000000 */
[----:B------:R-:W-:Y:S02]  /*2280*/  @P2 VIADD R14, R14, 0x1 ;  /* 0x000000010e0e2836 */ /* 0x000fe40000000000 */
[----:B------:R-:W-:Y:S02]  /*2290*/  VIADD R13, R13, 0x4 ;  /* 0x000000040d0d7836 */ /* 0x000fe40000000000 */
[----:B------:R-:W-:Y:S01]  /*22a0*/  @P3 VIADD R14, R14, 0x1 ;  /* 0x000000010e0e3836 */ /* 0x000fe20000000000 */
[----:B--2---:R-:W-:-:S05]  /*22b0*/  @P3 LOP3.LUT R6, R21, R6, RZ, 0xfc, !PT ;  /* 0x0000000615063212 */ /* 0x004fca00078efcff */
[----:B------:R1:W-:Y:S01]  /*22c0*/  @P3 STL [R17], R6 ;  /* 0x0000000611003387 */ /* 0x0003e20000100800 */
[----:B------:R-:W-:Y:S05]  /*22d0*/  BRA.U UP0, `(.L_x_18) ;  /* 0xfffffff900fc7547 */ /* 0x000fea000b83ffff */
.L_x_17:
[----:B------:R-:W-:Y:S05]  /*22e0*/  @!P4 BRA `(.L_x_19) ;  /* 0x0000000000fcc947 */ /* 0x000fea0003800000 */
[----:B------:R-:W0:Y:S02]  /*22f0*/  LDC.64 R4, c[0x0][0x398] ;  /* 0x0000e600ff047b82 */ /* 0x000e240000000a00 */
[----:B0-----:R-:W-:-:S05]  /*2300*/  IMAD.WIDE R4, R13, 0x4, R4 ;  /* 0x000000040d047825 */ /* 0x001fca00078e0204 */
[----:B------:R-:W1:Y:S01]  /*2310*/  LDG.E R7, desc[UR10][R4.64] ;  /* 0x0000000a04077981 */ /* 0x000e62000c1e1900 */
[----:B------:R-:W0:Y:S01]  /*2320*/  S2R R13, SR_CgaCtaId ;  /* 0x00000000000d7919 */ /* 0x000e220000008800 */
[----:B-1----:R-:W-:-:S04]  /*2330*/  SHF.R.S32.HI R6, RZ, 0x1f, R7 ;  /* 0x0000001fff067819 */ /* 0x002fc80000011407 */
[----:B------:R-:W-:-:S04]  /*2340*/  LEA.HI R6, R6, R7, RZ, 0x5 ;  /* 0x0000000706067211 */ /* 0x000fc800078f28ff */
[----:B------:R-:W-:-:S05]  /*2350*/  SHF.R.S32.HI R15, RZ, 0x5, R6 ;  /* 0x00000005ff0f7819 */ /* 0x000fca0000011406 */
[----:B------:R-:W-:-:S06]  /*2360*/  IMAD.WIDE R8, R15, 0x4, R10 ;  /* 0x000000040f087825 */ /* 0x000fcc00078e020a */
[----:B------:R-:W3:Y:S01]  /*2370*/  LDG.E R8, desc[UR10][R8.64] ;  /* 0x0000000a08087981 */ /* 0x000ee2000c1e1900 */
[----:B------:R-:W-:Y:S01]  /*2380*/  MOV R6, 0x400 ;  /* 0x0000040000067802 */ /* 0x000fe20000000f00 */
[----:B------:R-:W-:Y:S01]  /*2390*/  BSSY.RECONVERGENT B1, `(.L_x_20) ;  /* 0x000000d000017945 */ /* 0x000fe20003800200 */
[----:B------:R-:W-:Y:S02]  /*23a0*/  SHF.L.W.U32 R17, R12, R7, RZ ;  /* 0x000000070c117219 */ /* 0x000fe40000000eff */
[----:B0-----:R-:W-:Y:S02]  /*23b0*/  LEA R6, R13, R6, 0x18 ;  /* 0x000000060d067211 */ /* 0x001fe400078ec0ff */
[----:B------:R-:W-:-:S03]  /*23c0*/  ISETP.NE.AND P1, PT, R2, 0x1, PT ;  /* 0x000000010200780c */ /* 0x000fc60003f25270 */
[----:B------:R-:W-:-:S06]  /*23d0*/  IMAD R13, R15, 0x4, R6 ;  /* 0x000000040f0d7824 */ /* 0x000fcc00078e0206 */
[----:B------:R-:W3:Y:S02]  /*23e0*/  LDS R13, [R13] ;  /* 0x000000000d0d7984 */ /* 0x000ee40000000800 */
[----:B---3--:R-:W-:-:S13]  /*23f0*/  LOP3.LUT P0, RZ, R17, R13, R8, 0x80, !PT ;  /* 0x0000000d11ff7212 */ /* 0x008fda0007808008 */
[----:B------:R-:W-:Y:S05]  /*2400*/  @!P0 BRA `(.L_x_21) ;  /* 0x0000000000148947 */ /* 0x000fea0003800000 */
[----:B------:R-:W-:-:S05]  /*2410*/  LEA R7, R15, UR15, 0x2 ;  /* 0x0000000f0f077c11 */ /* 0x000fca000f8e10ff */
[----:B------:R-:W3:Y:S01]  /*2420*/  LDL R8, [R7] ;  /* 0x0000000007087983 */ /* 0x000ee20000100800 */
[----:B------:R-:W-:Y:S01]  /*2430*/  VIADD R14, R14, 0x1 ;  /* 0x000000010e0e7836 */ /* 0x000fe20000000000 */
[----:B---3--:R-:W-:-:S05]  /*2440*/  LOP3.LUT R8, R17, R8, RZ, 0xfc, !PT ;  /* 0x0000000811087212 */ /* 0x008fca00078efcff */
[----:B------:R0:W-:Y:S02]  /*2450*/  STL [R7], R8 ;  /* 0x0000000807007387 */ /* 0x0001e40000100800 */
.L_x_21:
[----:B------:R-:W-:Y:S05]  /*2460*/  BSYNC.RECONVERGENT B1 ;  /* 0x0000000000017941 */ /* 0x000fea0003800200 */
.L_x_20:
[----:B------:R-:W-:Y:S04]  /*2470*/  BSSY.RECONVERGENT B1, `(.L_x_19) ;  /* 0x0000026000017945 */ /* 0x000fe80003800200 */
[----:B------:R-:W-:Y:S05]  /*2480*/  @!P1 BRA `(.L_x_22) ;  /* 0x0000000000909947 */ /* 0x000fea0003800000 */
[----:B0-----:R-:W3:Y:S02]  /*2490*/  LDG.E R7, desc[UR10][R4.64+0x4] ;  /* 0x0000040a04077981 */ /* 0x001ee4000c1e1900 */
[----:B---3--:R-:W-:-:S04]  /*24a0*/  SHF.R.S32.HI R8, RZ, 0x1f, R7 ;  /* 0x0000001fff087819 */ /* 0x008fc80000011407 */
[----:B------:R-:W-:-:S04]  /*24b0*/  LEA.HI R8, R8, R7, RZ, 0x5 ;  /* 0x0000000708087211 */ /* 0x000fc800078f28ff */
[----:B------:R-:W-:-:S05]  /*24c0*/  SHF.R.S32.HI R15, RZ, 0x5, R8 ;  /* 0x00000005ff0f7819 */ /* 0x000fca0000011408 */
[----:B------:R-:W-:-:S06]  /*24d0*/  IMAD.WIDE R8, R15, 0x4, R10 ;  /* 0x000000040f087825 */ /* 0x000fcc00078e020a */
[----:B------:R-:W3:Y:S01]  /*24e0*/  LDG.E R8, desc[UR10][R8.64] ;  /* 0x0000000a08087981 */ /* 0x000ee2000c1e1900 */
[----:B------:R-:W-:Y:S01]  /*24f0*/  IMAD R13, R15, 0x4, R6 ;  /* 0x000000040f0d7824 */ /* 0x000fe200078e0206 */
[----:B------:R-:W-:Y:S01]  /*2500*/  SHF.L.W.U32 R17, R12, R7, RZ ;  /* 0x000000070c117219 */ /* 0x000fe20000000eff */
[----:B------:R-:W-:Y:S01]  /*2510*/  BSSY.RECONVERGENT B2, `(.L_x_23) ;  /* 0x000000a000027945 */ /* 0x000fe20003800200 */
[----:B------:R-:W-:-:S03]  /*2520*/  ISETP.NE.AND P1, PT, R2, 0x2, PT ;  /* 0x000000020200780c */ /* 0x000fc60003f25270 */
        /* <DEDUP_REMOVED lines=8> */
.L_x_24:
[----:B------:R-:W-:Y:S05]  /*25b0*/  BSYNC.RECONVERGENT B2 ;  /* 0x0000000000027941 */ /* 0x000fea0003800200 */
.L_x_23:
[----:B------:R-:W-:Y:S05]  /*25c0*/  @!P1 BRA `(.L_x_22) ;  /* 0x0000000000409947 */ /* 0x000fea0003800000 */
[----:B------:R-:W0:Y:S02]  /*25d0*/  LDG.E R5, desc[UR10][R4.64+0x8] ;  /* 0x0000080a04057981 */ /* 0x000e24000c1e1900 */
[----:B0-----:R-:W-:-:S04]  /*25e0*/  SHF.R.S32.HI R8, RZ, 0x1f, R5 ;  /* 0x0000001fff087819 */ /* 0x001fc80000011405 */
[----:B------:R-:W-:-:S04]  /*25f0*/  LEA.HI R8, R8, R5, RZ, 0x5 ;  /* 0x0000000508087211 */ /* 0x000fc800078f28ff */
[----:B------:R-:W-:-:S05]  /*2600*/  SHF.R.S32.HI R7, RZ, 0x5, R8 ;  /* 0x00000005ff077819 */ /* 0x000fca0000011408 */
[----:B------:R-:W-:-:S06]  /*2610*/  IMAD.WIDE R8, R7, 0x4, R10 ;  /* 0x0000000407087825 */ /* 0x000fcc00078e020a */
[----:B------:R-:W3:Y:S01]  /*2620*/  LDG.E R9, desc[UR10][R8.64] ;  /* 0x0000000a08097981 */ /* 0x000ee2000c1e1900 */
[----:B------:R-:W-:Y:S01]  /*2630*/  IMAD R6, R7, 0x4, R6 ;  /* 0x0000000407067824 */ /* 0x000fe200078e0206 */
[----:B------:R-:W-:-:S05]  /*2640*/  SHF.L.W.U32 R12, R12, R5, RZ ;  /* 0x000000050c0c7219 */ /* 0x000fca0000000eff */
        /* <DEDUP_REMOVED lines=8> */
.L_x_22:
[----:B------:R-:W-:Y:S05]  /*26d0*/  BSYNC.RECONVERGENT B1 ;  /* 0x0000000000017941 */ /* 0x000fea0003800200 */
.L_x_19:
[----:B------:R-:W-:-:S13]  /*26e0*/  ISETP.GE.AND P0, PT, R14, 0x3, PT ;  /* 0x000000030e00780c */ /* 0x000fda0003f06270 */
[----:B------:R-:W-:Y:S05]  /*26f0*/  @!P0 BRA `(.L_x_15) ;  /* 0x0000001c00c88947 */ /* 0x000fea0003800000 */
[----:B------:R-:W-:Y:S01]  /*2700*/  ISETP.NE.AND P0, PT, R3, RZ, PT ;  /* 0x000000ff0300720c */ /* 0x000fe20003f05270 */
[----:B------:R-:W-:Y:S01]  /*2710*/  BSSY.RELIABLE B1, `(.L_x_25) ;  /* 0x00000e2000017945 */ /* 0x000fe20003800100 */
[----:B-1----:R-:W-:-:S11]  /*2720*/  IMAD.MOV.U32 R4, RZ, RZ, R3 ;  /* 0x000000ffff047224 */ /* 0x002fd600078e0003 */
[----:B------:R-:W-:Y:S05]  /*2730*/  @!P0 BRA `(.L_x_26) ;  /* 0x0000000c007c8947 */ /* 0x000fea0003800000 */
[----:B------:R-:W-:Y:S01]  /*2740*/  BSSY.RELIABLE B2, `(.L_x_27) ;  /* 0x00000dd000027945 */ /* 0x000fe20003800100 */
[----:B------:R-:W-:-:S07]  /*2750*/  IMAD.MOV.U32 R4, RZ, RZ, RZ ;  /* 0x000000ffff047224 */ /* 0x000fce00078e00ff */
.L_x_34:
[----:B------:R-:W1:Y:S01]  /*2760*/  S2R R5, SR_CgaCtaId ;  /* 0x0000000000057919 */ /* 0x000e620000008800 */
[----:B0-----:R-:W-:Y:S01]  /*2770*/  MOV R6, 0x400 ;  /* 0x0000040000067802 */ /* 0x001fe20000000f00 */
[----:B------:R-:W-:Y:S04]  /*2780*/  BSSY.RELIABLE B3, `(.L_x_28) ;  /* 0x00000d5000037945 */ /* 0x000fe80003800100 */
[----:B0-----:R-:W-:-:S05]  /*2790*/  VIADD R8, R6, 0x82c ;  /* 0x0000082c06087836 */ /* 0x001fca0000000000 */
[----:B-1----:R-:W-:-:S05]  /*27a0*/  LEA R7, R5, R8, 0x18 ;  /* 0x0000000805077211 */ /* 0x002fca00078ec0ff */
[----:B------:R-:W-:-:S06]  /*27b0*/  IMAD.IADD R7, R7, 0x1, R4 ;  /* 0x0000000107077824 */ /* 0x000fcc00078e0204 */
[----:B------:R-:W0:Y:S02]  /*27c0*/  LDS.U8 R7, [R7] ;  /* 0x0000000007077984 */ /* 0x000e240000000000 */
[----:B0-----:R-:W-:-:S13]  /*27d0*/  ISETP.NE.AND P0, PT, R7, RZ, PT ;  /* 0x000000ff0700720c */ /* 0x001fda0003f05270 */
[----:B------:R-:W-:Y:S05]  /*27e0*/  @!P0 BRA `(.L_x_29) ;  /* 0x0000000c00388947 */ /* 0x000fea0003800000 */
[----:B------:R-:W0:Y:S01]  /*27f0*/  LDC.64 R14, c[0x0][0x388] ;  /* 0x0000e200ff0e7b82 */ /* 0x000e220000000a00 */
[----:B------:R-:W0:Y:S01]  /*2800*/  LDCU.64 UR4, c[0x0][0x390] ;  /* 0x00007200ff0477ac */ /* 0x000e220008000a00 */
[----:B------:R-:W-:Y:S01]  /*2810*/  ISETP.NE.AND P3, PT, R2, RZ, PT ;  /* 0x000000ff0200720c */ /* 0x000fe20003f65270 */
[----:B------:R-:W-:Y:S01]  /*2820*/  IMAD.MOV.U32 R7, RZ, RZ, RZ ;  /* 0x000000ffff077224 */ /* 0x000fe200078e00ff */
[----:B------:R-:W-:Y:S01]  /*2830*/  UISETP.GE.U32.AND UP0, UPT, UR6, 0x3, UPT ;  /* 0x000000030600788c */ /* 0x000fe2000bf06070 */
[----:B------:R-:W-:Y:S02]  /*2840*/  IMAD.MOV.U32 R24, RZ, RZ, 0x1 ;  /* 0x00000001ff187424 */ /* 0x000fe400078e00ff */
[----:B------:R-:W-:Y:S02]  /*2850*/  IMAD.U32 R25, RZ, RZ, UR7 ;  /* 0x00000007ff197e24 */ /* 0x000fe4000f8e00ff */
[----:B0-----:R-:W-:-:S04]  /*2860*/  IMAD.WIDE.U32 R14, R4, UR4, R14 ;  /* 0x00000004040e7c25 */ /* 0x001fc8000f8e000e */
[----:B------:R-:W-:Y:S01]  /*2870*/  IMAD R15, R4, UR5, R15 ;  /* 0x00000005040f7c24 */ /* 0x000fe2000f8e020f */
[----:B------:R-:W-:Y:S06]  /*2880*/  BRA.U !UP0, `(.L_x_30) ;  /* 0x0000000508987547 */ /* 0x000fec000b800000 */
[----:B------:R-:W0:Y:S01]  /*2890*/  LDC.64 R12, c[0x0][0x398] ;  /* 0x0000e600ff0c7b82 */ /* 0x000e220000000a00 */
[----:B------:R-:W-:Y:S01]  /*28a0*/  BSSY.RECONVERGENT B4, `(.L_x_30) ;  /* 0x0000064000047945 */ /* 0x000fe20003800200 */
[----:B------:R-:W-:Y:S01]  /*28b0*/  IMAD.MOV.U32 R7, RZ, RZ, RZ ;  /* 0x000000ffff077224 */ /* 0x000fe200078e00ff */
[----:B------:R-:W-:Y:S01]  /*28c0*/  LEA R9, R5, R6, 0x18 ;  /* 0x0000000605097211 */ /* 0x000fe200078ec0ff */
[----:B------:R-:W-:Y:S02]  /*28d0*/  IMAD.MOV.U32 R24, RZ, RZ, 0x1 ;  /* 0x00000001ff187424 */ /* 0x000fe400078e00ff */
[----:B------:R-:W-:Y:S02]  /*28e0*/  IMAD.U32 R25, RZ, RZ, UR7 ;  /* 0x00000007ff197e24 */ /* 0x000fe4000f8e00ff */
[----:B------:R-:W-:-:S07]  /*28f0*/  IMAD.MOV.U32 R8, RZ, RZ, RZ ;  /* 0x000000ffff087224 */ /* 0x000fce00078e00ff */
.L_x_31:
[----:B0-----:R-:W-:-:S05]  /*2900*/  IMAD.WIDE R16, R25, 0x4, R12 ;  /* 0x0000000419107825 */ /* 0x001fca00078e020c */
[----:B------:R-:W3:Y:S04]  /*2910*/  LDG.E R22, desc[UR10][R16.64] ;  /* 0x0000000a10167981 */ /* 0x000ee8000c1e1900 */
[----:B------:R-:W4:Y:S01]  /*2920*/  LDG.E R26, desc[UR10][R16.64+0x4] ;  /* 0x0000040a101a7981 */ /* 0x000f22000c1e1900 */
[----:B---3--:R-:W-:-:S04]  /*2930*/  SHF.R.S32.HI R19, RZ, 0x1f, R22 ;  /* 0x0000001fff137819 */ /* 0x008fc80000011416 */
[----:B------:R-:W-:-:S04]  /*2940*/  LEA.HI R19, R19, R22, RZ, 0x5 ;  /* 0x0000001613137211 */ /* 0x000fc800078f28ff */
[----:B------:R-:W-:-:S05]  /*2950*/  SHF.R.S32.HI R23, RZ, 0x5, R19 ;  /* 0x00000005ff177819 */ /* 0x000fca0000011413 */
[----:B------:R-:W-:-:S04]  /*2960*/  IMAD.WIDE R20, R23, 0x4, R14 ;  /* 0x0000000417147825 */ /* 0x000fc800078e020e */
[C---:B------:R-:W-:Y:S02]  /*2970*/  IMAD.WIDE R18, R23.reuse, 0x4, R10 ;  /* 0x0000000417127825 */ /* 0x040fe400078e020a */
[----:B------:R-:W3:Y:S04]  /*2980*/  LDG.E R20, desc[UR10][R20.64] ;  /* 0x0000000a14147981 */ /* 0x000ee8000c1e1900 */
[----:B------:R3:W5:Y:S01]  /*2990*/  LDG.E R18, desc[UR10][R18.64] ;  /* 0x0000000a12127981 */ /* 0x000762000c1e1900 */
[----:B------:R-:W-:Y:S01]  /*29a0*/  IMAD R23, R23, 0x4, R9 ;  /* 0x0000000417177824 */ /* 0x000fe200078e0209 */
[----:B----4-:R-:W-:Y:S02]  /*29b0*/  SHF.R.S32.HI R27, RZ, 0x1f, R26 ;  /* 0x0000001fff1b7819 */ /* 0x010fe4000001141a */
[----:B------:R-:W-:Y:S01]  /*29c0*/  LOP3.LUT R28, R22, 0x1f, RZ, 0xc0, !PT ;  /* 0x0000001f161c7812 */ /* 0x000fe200078ec0ff */
[----:B------:R-:W4:Y:S04]  /*29d0*/  LDG.E R21, desc[UR10][R16.64+0xc] ;  /* 0x00000c0a10157981 */ /* 0x000f28000c1e1900 */
[----:B------:R-:W3:Y:S01]  /*29e0*/  LDS R23, [R23] ;  /* 0x0000000017177984 */ /* 0x000ee20000000800 */
[----:B------:R-:W-:-:S04]  /*29f0*/  LEA.HI R27, R27, R26, RZ, 0x5 ;  /* 0x0000001a1b1b7211 */ /* 0x000fc800078f28ff */
[----:B------:R-:W-:Y:S02]  /*2a00*/  SHF.R.S32.HI R29, RZ, 0x5, R27 ;  /* 0x00000005ff1d7819 */ /* 0x000fe4000001141b */
[C---:B---3--:R-:W-:Y:S02]  /*2a10*/  LOP3.LUT R19, R23.reuse, R20, RZ, 0xc0, !PT ;  /* 0x0000001417137212 */ /* 0x048fe400078ec0ff */
[----:B------:R-:W3:Y:S01]  /*2a20*/  LDG.E R20, desc[UR10][R16.64+0x8] ;  /* 0x0000080a10147981 */ /* 0x000ee2000c1e1900 */
[----:B-----5:R-:W-:Y:S01]  /*2a30*/  LOP3.LUT R27, R23, R18, RZ, 0xc0, !PT ;  /* 0x00000012171b7212 */ /* 0x020fe200078ec0ff */
[----:B------:R-:W-:-:S03]  /*2a40*/  IMAD.WIDE R22, R29, 0x4, R10 ;  /* 0x000000041d167825 */ /* 0x000fc600078e020a */
[-C--:B------:R-:W-:Y:S02]  /*2a50*/  SHF.R.U32.HI R27, RZ, R28.reuse, R27 ;  /* 0x0000001cff1b7219 */ /* 0x080fe4000001161b */
[----:B------:R-:W-:Y:S01]  /*2a60*/  SHF.R.U32.HI R28, RZ, R28, R19 ;  /* 0x0000001cff1c7219 */ /* 0x000fe20000011613 */
[C---:B------:R-:W-:Y:S01]  /*2a70*/  IMAD.WIDE R18, R29.reuse, 0x4, R14 ;  /* 0x000000041d127825 */ /* 0x040fe200078e020e */
[----:B------:R-:W5:Y:S05]  /*2a80*/  LDG.E R22, desc[UR10][R22.64] ;  /* 0x0000000a16167981 */ /* 0x000f6a000c1e1900 */
[----:B------:R3:W2:Y:S01]  /*2a90*/  LDG.E R18, desc[UR10][R18.64] ;  /* 0x0000000a12127981 */ /* 0x0006a2000c1e1900 */
[----:B------:R-:W-:-:S06]  /*2aa0*/  IMAD R29, R29, 0x4, R9 ;  /* 0x000000041d1d7824 */ /* 0x000fcc00078e0209 */
[----:B------:R-:W5:Y:S01]  /*2ab0*/  LDS R29, [R29] ;  /* 0x000000001d1d7984 */ /* 0x000f620000000800 */
[----:B------:R-:W-:Y:S02]  /*2ac0*/  LOP3.LUT R27, R27, 0x1, RZ, 0xc0, !PT ;  /* 0x000000011b1b7812 */ /* 0x000fe400078ec0ff */
[----:B------:R-:W-:Y:S02]  /*2ad0*/  LOP3.LUT P0, R28, R28, 0x1, RZ, 0xc0, !PT ;  /* 0x000000011c1c7812 */ /* 0x000fe4000780c0ff */
[----:B------:R-:W-:Y:S02]  /*2ae0*/  LOP3.LUT R26, R26, 0x1f, RZ, 0xc0, !PT ;  /* 0x0000001f1a1a7812 */ /* 0x000fe400078ec0ff */
[----:B------:R-:W-:Y:S02]  /*2af0*/  ISETP.NE.AND P4, PT, R27, R28, PT ;  /* 0x0000001c1b00720c */ /* 0x000fe40003f85270 */
[----:B---3--:R-:W-:-:S04]  /*2b00*/  SHF.R.S32.HI R19, RZ, 0x1f, R20 ;  /* 0x0000001fff137819 */ /* 0x008fc80000011414 */
[----:B------:R-:W-:-:S04]  /*2b10*/  LEA.HI R19, R19, R20, RZ, 0x5 ;  /* 0x0000001413137211 */ /* 0x000fc800078f28ff */
[----:B------:R-:W-:Y:S02]  /*2b20*/  SHF.R.S32.HI R23, RZ, 0x5, R19 ;  /* 0x00000005ff177819 */ /* 0x000fe40000011413 */
[----:B-----5:R-:W-:-:S03]  /*2b30*/  LOP3.LUT R22, R29, R22, RZ, 0xc0, !PT ;  /* 0x000000161d167212 */ /* 0x020fc600078ec0ff */
[----:B------:R-:W-:Y:S01]  /*2b40*/  IMAD.WIDE R16, R23, 0x4, R14 ;  /* 0x0000000417107825 */ /* 0x000fe200078e020e */
[----:B--2---:R-:W-:-:S03]  /*2b50*/  LOP3.LUT R29, R29, R18, RZ, 0xc0, !PT ;  /* 0x000000121d1d7212 */ /* 0x004fc600078ec0ff */
[C---:B------:R-:W-:Y:S01]  /*2b60*/  IMAD.WIDE R18, R23.reuse, 0x4, R10 ;  /* 0x0000000417127825 */ /* 0x040fe200078e020a */
[-C--:B------:R-:W-:Y:S01]  /*2b70*/  SHF.R.U32.HI R28, RZ, R26.reuse, R22 ;  /* 0x0000001aff1c7219 */ /* 0x080fe20000011616 */
[----:B------:R-:W2:Y:S04]  /*2b80*/  LDG.E R16, desc[UR10][R16.64] ;  /* 0x0000000a10107981 */ /* 0x000ea8000c1e1900 */
[----:B------:R0:W3:Y:S01]  /*2b90*/  LDG.E R22, desc[UR10][R18.64] ;  /* 0x0000000a12167981 */ /* 0x0000e2000c1e1900 */
[----:B------:R-:W-:Y:S01]  /*2ba0*/  SHF.R.U32.HI R26, RZ, R26, R29 ;  /* 0x0000001aff1a7219 */ /* 0x000fe2000001161d */
[----:B------:R-:W-:-:S06]  /*2bb0*/  IMAD R29, R23, 0x4, R9 ;  /* 0x00000004171d7824 */ /* 0x000fcc00078e0209 */
[----:B------:R-:W3:Y:S01]  /*2bc0*/  LDS R29, [R29] ;  /* 0x000000001d1d7984 */ /* 0x000ee20000000800 */
[----:B----4-:R-:W-:-:S04]  /*2bd0*/  SHF.R.S32.HI R23, RZ, 0x1f, R21 ;  /* 0x0000001fff177819 */ /* 0x010fc80000011415 */
[----:B------:R-:W-:-:S04]  /*2be0*/  LEA.HI R23, R23, R21, RZ, 0x5 ;  /* 0x0000001517177211 */ /* 0x000fc800078f28ff */
[----:B------:R-:W-:-:S05]  /*2bf0*/  SHF.R.S32.HI R23, RZ, 0x5, R23 ;  /* 0x00000005ff177819 */ /* 0x000fca0000011417 */
[----:B0-----:R-:W-:-:S06]  /*2c00*/  IMAD.WIDE R18, R23, 0x4, R10 ;  /* 0x0000000417127825 */ /* 0x001fcc00078e020a */
[----:B------:R-:W4:Y:S01]  /*2c10*/  LDG.E R18, desc[UR10][R18.64] ;  /* 0x0000000a12127981 */ /* 0x000f22000c1e1900 */
[C---:B---3--:R-:W-:Y:S02]  /*2c20*/  LOP3.LUT R22, R29.reuse, R22, RZ, 0xc0, !PT ;  /* 0x000000161d167212 */ /* 0x048fe400078ec0ff */
[----:B--2---:R-:W-:Y:S01]  /*2c30*/  LOP3.LUT R29, R29, R16, RZ, 0xc0, !PT ;  /* 0x000000101d1d7212 */ /* 0x004fe200078ec0ff */
[----:B------:R-:W-:-:S06]  /*2c40*/  IMAD.WIDE R16, R23, 0x4, R14 ;  /* 0x0000000417107825 */ /* 0x000fcc00078e020e */
[----:B------:R-:W2:Y:S01]  /*2c50*/  LDG.E R16, desc[UR10][R16.64] ;  /* 0x0000000a10107981 */ /* 0x000ea2000c1e1900 */
[----:B------:R-:W-:-:S06]  /*2c60*/  IMAD R23, R23, 0x4, R9 ;  /* 0x0000000417177824 */ /* 0x000fcc00078e0209 */
[----:B------:R-:W4:Y:S01]  /*2c70*/  LDS R23, [R23] ;  /* 0x0000000017177984 */ /* 0x000f220000000800 */
[----:B------:R-:W-:Y:S02]  /*2c80*/  LOP3.LUT R28, R28, 0x1, RZ, 0xc0, !PT ;  /* 0x000000011c1c7812 */ /* 0x000fe400078ec0ff */
[----:B------:R-:W-:Y:S02]  /*2c90*/  LOP3.LUT P2, R26, R26, 0x1, RZ, 0xc0, !PT ;  /* 0x000000011a1a7812 */ /* 0x000fe4000784c0ff */
[----:B------:R-:W-:Y:S02]  /*2ca0*/  LOP3.LUT R20, R20, 0x1f, RZ, 0xc0, !PT ;  /* 0x0000001f14147812 */ /* 0x000fe400078ec0ff */
[----:B------:R-:W-:Y:S02]  /*2cb0*/  ISETP.NE.AND P5, PT, R28, R26, PT ;  /* 0x0000001a1c00720c */ /* 0x000fe40003fa5270 */
[----:B------:R-:W-:Y:S02]  /*2cc0*/  ISETP.EQ.U32.AND P0, PT, R27, 0x1, !P0 ;  /* 0x000000011b00780c */ /* 0x000fe40004702070 */
[----:B------:R-:W-:-:S02]  /*2cd0*/  SHF.R.U32.HI R22, RZ, R20, R22 ;  /* 0x00000014ff167219 */ /* 0x000fc40000011616 */
[----:B------:R-:W-:Y:S02]  /*2ce0*/  SHF.R.U32.HI R29, RZ, R20, R29 ;  /* 0x00000014ff1d7219 */ /* 0x000fe4000001161d */
[----:B------:R-:W-:Y:S02]  /*2cf0*/  LOP3.LUT R21, R21, 0x1f, RZ, 0xc0, !PT ;  /* 0x0000001f15157812 */ /* 0x000fe400078ec0ff */
[----:B------:R-:W-:Y:S02]  /*2d00*/  LOP3.LUT R22, R22, 0x1, RZ, 0xc0, !PT ;  /* 0x0000000116167812 */ /* 0x000fe400078ec0ff */
[----:B------:R-:W-:Y:S01]  /*2d10*/  LOP3.LUT P1, R29, R29, 0x1, RZ, 0xc0, !PT ;  /* 0x000000011d1d7812 */ /* 0x000fe2000782c0ff */
[----:B------:R-:W-:Y:S01]  /*2d20*/  VIADD R20, R7, 0x1 ;  /* 0x0000000107147836 */ /* 0x000fe20000000000 */
[----:B------:R-:W-:Y:S01]  /*2d30*/  ISETP.EQ.U32.AND P2, PT, R28, 0x1, !P2 ;  /* 0x000000011c00780c */ /* 0x000fe20005742070 */
[----:B------:R-:W-:Y:S01]  /*2d40*/  VIADD R8, R8, 0x4 ;  /* 0x0000000408087836 */ /* 0x000fe20000000000 */
[----:B------:R-:W-:Y:S01]  /*2d50*/  SEL R24, R24, RZ, !P0 ;  /* 0x000000ff18187207 */ /* 0x000fe20004000000 */
[----:B------:R-:W-:Y:S01]  /*2d60*/  @P4 IMAD.MOV R20, RZ, RZ, R7 ;  /* 0x000000ffff144224 */ /* 0x000fe200078e0207 */
[----:B------:R-:W-:-:S02]  /*2d70*/  ISETP.NE.AND P4, PT, R22, R29, PT ;  /* 0x0000001d1600720c */ /* 0x000fc40003f85270 */
[----:B------:R-:W-:Y:S01]  /*2d80*/  SEL R24, R24, RZ, !P2 ;  /* 0x000000ff18187207 */ /* 0x000fe20005000000 */
[----:B------:R-:W-:Y:S01]  /*2d90*/  VIADD R7, R20, 0x1 ;  /* 0x0000000114077836 */ /* 0x000fe20000000000 */
[----:B------:R-:W-:Y:S02]  /*2da0*/  ISETP.NE.AND P2, PT, R8, UR13, PT ;  /* 0x0000000d08007c0c */ /* 0x000fe4000bf45270 */
[----:B----4-:R-:W-:-:S04]  /*2db0*/  LOP3.LUT R26, R23, R18, RZ, 0xc0, !PT ;  /* 0x00000012171a7212 */ /* 0x010fc800078ec0ff */
[----:B------:R-:W-:Y:S01]  /*2dc0*/  SHF.R.U32.HI R26, RZ, R21, R26 ;  /* 0x00000015ff1a7219 */ /* 0x000fe2000001161a */
[----:B------:R-:W-:-:S03]  /*2dd0*/  @P5 IMAD.MOV R7, RZ, RZ, R20 ;  /* 0x000000ffff075224 */ /* 0x000fc600078e0214 */
[----:B------:R-:W-:-:S04]  /*2de0*/  LOP3.LUT R26, R26, 0x1, RZ, 0xc0, !PT ;  /* 0x000000011a1a7812 */ /* 0x000fc800078ec0ff */
[----:B------:R-:W-:Y:S02]  /*2df0*/  ISETP.NE.U32.AND P5, PT, R26, 0x1, PT ;  /* 0x000000011a00780c */ /* 0x000fe40003fa5070 */
[----:B------:R-:W-:-:S04]  /*2e00*/  ISETP.EQ.U32.AND P1, PT, R22, 0x1, !P1 ;  /* 0x000000011600780c */ /* 0x000fc80004f22070 */
[----:B------:R-:W-:Y:S01]  /*2e10*/  SEL R24, R24, RZ, !P1 ;  /* 0x000000ff18187207 */ /* 0x000fe20004800000 */
[----:B------:R-:W-:Y:S01]  /*2e20*/  VIADD R25, R25, 0x4 ;  /* 0x0000000419197836 */ /* 0x000fe20000000000 */
[----:B--2---:R-:W-:-:S04]  /*2e30*/  LOP3.LUT R27, R23, R16, RZ, 0xc0, !PT ;  /* 0x00000010171b7212 */ /* 0x004fc800078ec0ff */
[----:B------:R-:W-:-:S04]  /*2e40*/  SHF.R.U32.HI R27, RZ, R21, R27 ;  /* 0x00000015ff1b7219 */ /* 0x000fc8000001161b */
[----:B------:R-:W-:-:S04]  /*2e50*/  LOP3.LUT R27, R27, 0x1, RZ, 0xc0, !PT ;  /* 0x000000011b1b7812 */ /* 0x000fc800078ec0ff */
[----:B------:R-:W-:Y:S01]  /*2e60*/  ISETP.NE.AND P0, PT, R26, R27, PT ;  /* 0x0000001b1a00720c */ /* 0x000fe20003f05270 */
[----:B------:R-:W-:Y:S02]  /*2e70*/  VIADD R16, R7, 0x1 ;  /* 0x0000000107107836 */ /* 0x000fe40000000000 */
[----:B------:R-:W-:Y:S02]  /*2e80*/  @P4 IMAD.MOV R16, RZ, RZ, R7 ;  /* 0x000000ffff104224 */ /* 0x000fe400078e0207 */
[----:B------:R-:W-:Y:S02]  /*2e90*/  IMAD.MOV R27, RZ, RZ, -R27 ;  /* 0x000000ffff1b7224 */ /* 0x000fe400078e0a1b */
[----:B------:R-:W-:-:S03]  /*2ea0*/  VIADD R7, R16, 0x1 ;  /* 0x0000000110077836 */ /* 0x000fc60000000000 */
[----:B------:R-:W-:-:S03]  /*2eb0*/  @!P5 LOP3.LUT R24, R27, R24, RZ, 0xc0, !PT ;  /* 0x000000181b18d212 */ /* 0x000fc600078ec0ff */
[----:B------:R-:W-:Y:S01]  /*2ec0*/  @P0 IMAD.MOV R7, RZ, RZ, R16 ;  /* 0x000000ffff070224 */ /* 0x000fe200078e0210 */
[----:B------:R-:W-:Y:S06]  /*2ed0*/  @P2 BRA `(.L_x_31) ;  /* 0xfffffff800882947 */ /* 0x000fec000383ffff */
[----:B------:R-:W-:Y:S05]  /*2ee0*/  BSYNC.RECONVERGENT B4 ;  /* 0x0000000000047941 */ /* 0x000fea0003800200 */
.L_x_30:
[----:B------:R-:W-:Y:S05]  /*2ef0*/  @!P3 BRA `(.L_x_32) ;  /* 0x000000040044b947 */ /* 0x000fea0003800000 */
[----:B------:R-:W-:Y:S01]  /*2f00*/  ISETP.NE.AND P0, PT, R2, 0x1, PT ;  /* 0x000000010200780c */ /* 0x000fe20003f05270 */
[----:B------:R-:W-:-:S04]  /*2f10*/  ULOP3.LUT UR4, UR12, 0x1, URZ, 0xc0, !UPT ;  /* 0x000000010c047892 */ /* 0x000fc8000f8ec0ff */
[----:B------:R-:W-:-:S08]  /*2f20*/  UISETP.NE.U32.AND UP0, UPT, UR4, 0x1, UPT ;  /* 0x000000010400788c */ /* 0x000fd0000bf05070 */
[----:B------:R-:W-:Y:S05]  /*2f30*/  @!P0 BRA `(.L_x_33) ;  /* 0x0000000000c48947 */ /* 0x000fea0003800000 */
[----:B------:R-:W0:Y:S02]  /*2f40*/  LDC.64 R18, c[0x0][0x398] ;  /* 0x0000e600ff127b82 */ /* 0x000e240000000a00 */
[----:B0-----:R-:W-:-:S05]  /*2f50*/  IMAD.WIDE R18, R25, 0x4, R18 ;  /* 0x0000000419127825 */ /* 0x001fca00078e0212 */
[----:B------:R-:W3:Y:S04]  /*2f60*/  LDG.E R20, desc[UR10][R18.64] ;  /* 0x0000000a12147981 */ /* 0x000ee8000c1e1900 */
[----:B------:R-:W4:Y:S01]  /*2f70*/  LDG.E R21, desc[UR10][R18.64+0x4] ;  /* 0x0000040a12157981 */ /* 0x000f22000c1e1900 */
[----:B------:R-:W-:Y:S02]  /*2f80*/  LEA R22, R5, R6, 0x18 ;  /* 0x0000000605167211 */ /* 0x000fe400078ec0ff */
[----:B---3--:R-:W-:-:S04]  /*2f90*/  SHF.R.S32.HI R9, RZ, 0x1f, R20 ;  /* 0x0000001fff097819 */ /* 0x008fc80000011414 */
[----:B------:R-:W-:Y:S02]  /*2fa0*/  LEA.HI R9, R9, R20, RZ, 0x5 ;  /* 0x0000001409097211 */ /* 0x000fe400078f28ff */
[----:B----4-:R-:W-:Y:S02]  /*2fb0*/  SHF.R.S32.HI R8, RZ, 0x1f, R21 ;  /* 0x0000001fff087819 */ /* 0x010fe40000011415 */
[----:B------:R-:W-:Y:S02]  /*2fc0*/  SHF.R.S32.HI R27, RZ, 0x5, R9 ;  /* 0x00000005ff1b7819 */ /* 0x000fe40000011409 */
[----:B------:R-:W-:-:S03]  /*2fd0*/  LEA.HI R8, R8, R21, RZ, 0x5 ;  /* 0x0000001508087211 */ /* 0x000fc600078f28ff */
[----:B------:R-:W-:Y:S01]  /*2fe0*/  IMAD.WIDE R12, R27, 0x4, R10 ;  /* 0x000000041b0c7825 */ /* 0x000fe200078e020a */
[----:B------:R-:W-:-:S03]  /*2ff0*/  SHF.R.S32.HI R23, RZ, 0x5, R8 ;  /* 0x00000005ff177819 */ /* 0x000fc60000011408 */
[----:B------:R-:W-:Y:S02]  /*3000*/  IMAD.WIDE R16, R27, 0x4, R14 ;  /* 0x000000041b107825 */ /* 0x000fe400078e020e */
[----:B------:R-:W3:Y:S02]  /*3010*/  LDG.E R12, desc[UR10][R12.64] ;  /* 0x0000000a0c0c7981 */ /* 0x000ee4000c1e1900 */
[C---:B------:R-:W-:Y:S02]  /*3020*/  IMAD.WIDE R8, R23.reuse, 0x4, R10 ;  /* 0x0000000417087825 */ /* 0x040fe400078e020a */
[----:B------:R-:W4:Y:S02]  /*3030*/  LDG.E R16, desc[UR10][R16.64] ;  /* 0x0000000a10107981 */ /* 0x000f24000c1e1900 */
[----:B------:R-:W-:Y:S02]  /*3040*/  IMAD.WIDE R18, R23, 0x4, R14 ;  /* 0x0000000417127825 */ /* 0x000fe400078e020e */
[----:B------:R-:W5:Y:S04]  /*3050*/  LDG.E R8, desc[UR10][R8.64] ;  /* 0x0000000a08087981 */ /* 0x000f68000c1e1900 */
[----:B------:R-:W2:Y:S01]  /*3060*/  LDG.E R18, desc[UR10][R18.64] ;  /* 0x0000000a12127981 */ /* 0x000ea2000c1e1900 */
[----:B------:R-:W-:-:S02]  /*3070*/  IMAD R27, R27, 0x4, R22 ;  /* 0x000000041b1b7824 */ /* 0x000fc400078e0216 */
[----:B------:R-:W-:-:S04]  /*3080*/  IMAD R23, R23, 0x4, R22 ;  /* 0x0000000417177824 */ /* 0x000fc800078e0216 */
[----:B------:R-:W3:Y:S04]  /*3090*/  LDS R27, [R27] ;  /* 0x000000001b1b7984 */ /* 0x000ee80000000800 */
[----:B------:R-:W5:Y:S01]  /*30a0*/  LDS R23, [R23] ;  /* 0x0000000017177984 */ /* 0x000f620000000800 */
[----:B------:R-:W-:Y:S02]  /*30b0*/  LOP3.LUT R20, R20, 0x1f, RZ, 0xc0, !PT ;  /* 0x0000001f14147812 */ /* 0x000fe400078ec0ff */
[----:B------:R-:W-:Y:S01]  /*30c0*/  LOP3.LUT R21, R21, 0x1f, RZ, 0xc0, !PT ;  /* 0x0000001f15157812 */ /* 0x000fe200078ec0ff */
[----:B------:R-:W-:Y:S01]  /*30d0*/  VIADD R25, R25, 0x2 ;  /* 0x0000000219197836 */ /* 0x000fe20000000000 */
[C---:B---3--:R-:W-:Y:S02]  /*30e0*/  LOP3.LUT R13, R27.reuse, R12, RZ, 0xc0, !PT ;  /* 0x0000000c1b0d7212 */ /* 0x048fe400078ec0ff */
[----:B----4-:R-:W-:-:S02]  /*30f0*/  LOP3.LUT R17, R27, R16, RZ, 0xc0, !PT ;  /* 0x000000101b117212 */ /* 0x010fc400078ec0ff */
[-C--:B------:R-:W-:Y:S02]  /*3100*/  SHF.R.U32.HI R13, RZ, R20.reuse, R13 ;  /* 0x00000014ff0d7219 */ /* 0x080fe4000001160d */
[----:B------:R-:W-:Y:S02]  /*3110*/  SHF.R.U32.HI R17, RZ, R20, R17 ;  /* 0x00000014ff117219 */ /* 0x000fe40000011611 */
[C---:B-----5:R-:W-:Y:S02]  /*3120*/  LOP3.LUT R12, R23.reuse, R8, RZ, 0xc0, !PT ;  /* 0x00000008170c7212 */ /* 0x060fe400078ec0ff */
[----:B--2---:R-:W-:Y:S02]  /*3130*/  LOP3.LUT R18, R23, R18, RZ, 0xc0, !PT ;  /* 0x0000001217127212 */ /* 0x004fe400078ec0ff */
[----:B------:R-:W-:Y:S02]  /*3140*/  LOP3.LUT R13, R13, 0x1, RZ, 0xc0, !PT ;  /* 0x000000010d0d7812 */ /* 0x000fe400078ec0ff */
[----:B------:R-:W-:-:S02]  /*3150*/  LOP3.LUT P0, R8, R17, 0x1, RZ, 0xc0, !PT ;  /* 0x0000000111087812 */ /* 0x000fc4000780c0ff */
[-C--:B------:R-:W-:Y:S02]  /*3160*/  SHF.R.U32.HI R12, RZ, R21.reuse, R12 ;  /* 0x00000015ff0c7219 */ /* 0x080fe4000001160c */
[----:B------:R-:W-:Y:S02]  /*3170*/  SHF.R.U32.HI R18, RZ, R21, R18 ;  /* 0x00000015ff127219 */ /* 0x000fe40000011612 */
[----:B------:R-:W-:Y:S02]  /*3180*/  ISETP.NE.AND P1, PT, R13, R8, PT ;  /* 0x000000080d00720c */ /* 0x000fe40003f25270 */
[----:B------:R-:W-:Y:S02]  /*3190*/  LOP3.LUT R12, R12, 0x1, RZ, 0xc0, !PT ;  /* 0x000000010c0c7812 */ /* 0x000fe400078ec0ff */
[----:B------:R-:W-:Y:S02]  /*31a0*/  LOP3.LUT R9, R18, 0x1, RZ, 0xc0, !PT ;  /* 0x0000000112097812 */ /* 0x000fe400078ec0ff */
[----:B------:R-:W-:-:S02]  /*31b0*/  ISETP.NE.U32.AND P3, PT, R12, 0x1, PT ;  /* 0x000000010c00780c */ /* 0x000fc40003f65070 */
[----:B------:R-:W-:Y:S02]  /*31c0*/  ISETP.NE.AND P2, PT, R12, R9, PT ;  /* 0x000000090c00720c */ /* 0x000fe40003f45270 */
[----:B------:R-:W-:Y:S01]  /*31d0*/  ISETP.EQ.U32.AND P0, PT, R13, 0x1, !P0 ;  /* 0x000000010d00780c */ /* 0x000fe20004702070 */
[----:B------:R-:W-:Y:S02]  /*31e0*/  VIADD R8, R7, 0x1 ;  /* 0x0000000107087836 */ /* 0x000fe40000000000 */
[----:B------:R-:W-:Y:S01]  /*31f0*/  @P1 IMAD.MOV R8, RZ, RZ, R7 ;  /* 0x000000ffff081224 */ /* 0x000fe200078e0207 */
[----:B------:R-:W-:Y:S01]  /*3200*/  SEL R24, R24, RZ, !P0 ;  /* 0x000000ff18187207 */ /* 0x000fe20004000000 */
[----:B------:R-:W-:Y:S02]  /*3210*/  IMAD.MOV R9, RZ, RZ, -R9 ;  /* 0x000000ffff097224 */ /* 0x000fe400078e0a09 */
[----:B------:R-:W-:-:S03]  /*3220*/  VIADD R7, R8, 0x1 ;  /* 0x0000000108077836 */ /* 0x000fc60000000000 */
[----:B------:R-:W-:Y:S01]  /*3230*/  @!P3 LOP3.LUT R24, R9, R24, RZ, 0xc0, !PT ;  /* 0x000000180918b212 */ /* 0x000fe200078ec0ff */
[----:B------:R-:W-:-:S07]  /*3240*/  @P2 IMAD.MOV R7, RZ, RZ, R8 ;  /* 0x000000ffff072224 */ /* 0x000fce00078e0208 */
.L_x_33:
[----:B------:R-:W-:Y:S05]  /*3250*/  BRA.U UP0, `(.L_x_32) ;  /* 0x00000001006c7547 */ /* 0x000fea000b800000 */
[----:B------:R-:W0:Y:S02]  /*3260*/  LDC.64 R8, c[0x0][0x398] ;  /* 0x0000e600ff087b82 */ /* 0x000e240000000a00 */
[----:B0-----:R-:W-:-:S06]  /*3270*/  IMAD.WIDE R8, R25, 0x4, R8 ;  /* 0x0000000419087825 */ /* 0x001fcc00078e0208 */
[----:B------:R-:W3:Y:S01]  /*3280*/  LDG.E R8, desc[UR10][R8.64] ;  /* 0x0000000a08087981 */ /* 0x000ee2000c1e1900 */
[----:B------:R-:W-:Y:S02]  /*3290*/  LEA R6, R5, R6, 0x18 ;  /* 0x0000000605067211 */ /* 0x000fe400078ec0ff */
[----:B---3--:R-:W-:-:S04]  /*32a0*/  SHF.R.S32.HI R13, RZ, 0x1f, R8 ;  /* 0x0000001fff0d7819 */ /* 0x008fc80000011408 */
[----:B------:R-:W-:-:S04]  /*32b0*/  LEA.HI R13, R13, R8, RZ, 0x5 ;  /* 0x000000080d0d7211 */ /* 0x000fc800078f28ff */
[----:B------:R-:W-:-:S05]  /*32c0*/  SHF.R.S32.HI R17, RZ, 0x5, R13 ;  /* 0x00000005ff117819 */ /* 0x000fca000001140d */
[----:B------:R-:W-:-:S04]  /*32d0*/  IMAD.WIDE R12, R17, 0x4, R10 ;  /* 0x00000004110c7825 */ /* 0x000fc800078e020a */
[C---:B------:R-:W-:Y:S02]  /*32e0*/  IMAD.WIDE R14, R17.reuse, 0x4, R14 ;  /* 0x00000004110e7825 */ /* 0x040fe400078e020e */
[----:B------:R-:W3:Y:S04]  /*32f0*/  LDG.E R12, desc[UR10][R12.64] ;  /* 0x0000000a0c0c7981 */ /* 0x000ee8000c1e1900 */
[----:B------:R-:W4:Y:S01]  /*3300*/  LDG.E R14, desc[UR10][R14.64] ;  /* 0x0000000a0e0e7981 */ /* 0x000f22000c1e1900 */
[----:B------:R-:W-:Y:S01]  /*3310*/  IMAD R17, R17, 0x4, R6 ;  /* 0x0000000411117824 */ /* 0x000fe200078e0206 */
[----:B------:R-:W-:-:S05]  /*3320*/  LOP3.LUT R8, R8, 0x1f, RZ, 0xc0, !PT ;  /* 0x0000001f08087812 */ /* 0x000fca00078ec0ff */
[----:B------:R-:W3:Y:S02]  /*3330*/  LDS R17, [R17] ;  /* 0x0000000011117984 */ /* 0x000ee40000000800 */
[C---:B---3--:R-:W-:Y:S02]  /*3340*/  LOP3.LUT R5, R17.reuse, R12, RZ, 0xc0, !PT ;  /* 0x0000000c11057212 */ /* 0x048fe400078ec0ff */
[----:B----4-:R-:W-:Y:S02]  /*3350*/  LOP3.LUT R9, R17, R14, RZ, 0xc0, !PT ;  /* 0x0000000e11097212 */ /* 0x010fe400078ec0ff */
[-C--:B------:R-:W-:Y:S02]  /*3360*/  SHF.R.U32.HI R5, RZ, R8.reuse, R5 ;  /* 0x00000008ff057219 */ /* 0x080fe40000011605 */
[----:B------:R-:W-:Y:S02]  /*3370*/  SHF.R.U32.HI R9, RZ, R8, R9 ;  /* 0x00000008ff097219 */ /* 0x000fe40000011609 */
[----:B------:R-:W-:-:S02]  /*3380*/  LOP3.LUT R5, R5, 0x1, RZ, 0xc0, !PT ;  /* 0x0000000105057812 */ /* 0x000fc400078ec0ff */
[----:B------:R-:W-:Y:S02]  /*3390*/  LOP3.LUT R6, R9, 0x1, RZ, 0xc0, !PT ;  /* 0x0000000109067812 */ /* 0x000fe400078ec0ff */
[C---:B------:R-:W-:Y:S02]  /*33a0*/  ISETP.NE.U32.AND P1, PT, R5.reuse, 0x1, PT ;  /* 0x000000010500780c */ /* 0x040fe40003f25070 */
[----:B------:R-:W-:Y:S01]  /*33b0*/  ISETP.NE.AND P0, PT, R5, R6, PT ;  /* 0x000000060500720c */ /* 0x000fe20003f05270 */
[----:B------:R-:W-:Y:S02]  /*33c0*/  VIADD R5, R7, 0x1 ;  /* 0x0000000107057836 */ /* 0x000fe40000000000 */
[----:B------:R-:W-:-:S08]  /*33d0*/  IMAD.MOV R9, RZ, RZ, -R6 ;  /* 0x000000ffff097224 */ /* 0x000fd000078e0a06 */
[----:B------:R-:W-:Y:S02]  /*33e0*/  @!P1 LOP3.LUT R24, R9, R24, RZ, 0xc0, !PT ;  /* 0x0000001809189212 */ /* 0x000fe400078ec0ff */
[----:B------:R-:W-:-:S04]  /*33f0*/  @P0 IMAD.MOV R5, RZ, RZ, R7 ;  /* 0x000000ffff050224 */ /* 0x000fc800078e0207 */
[----:B------:R-:W-:-:S07]  /*3400*/  IMAD.MOV.U32 R7, RZ, RZ, R5 ;  /* 0x000000ffff077224 */ /* 0x000fce00078e0005 */
.L_x_32:
[----:B------:R-:W-:-:S13]  /*3410*/  ISETP.NE.AND P0, PT, R7, UR12, PT ;  /* 0x0000000c07007c0c */ /* 0x000fda000bf05270 */
[----:B------:R-:W-:Y:S05]  /*3420*/  @!P0 BREAK.RELIABLE B3 ;  /* 0x0000000000038942 */ /* 0x000fea0003800100 */
[----:B------:R-:W-:Y:S05]  /*3430*/  @!P0 BREAK.RELIABLE B2 ;  /* 0x0000000000028942 */ /* 0x000fea0003800100 */
[----:B------:R-:W-:Y:S05]  /*3440*/  @!P0 BREAK.RELIABLE B1 ;  /* 0x0000000000018942 */ /* 0x000fea0003800100 */
[----:B------:R-:W-:Y:S05]  /*3450*/  @!P0 BRA `(.L_x_15) ;  /* 0x0000001000708947 */ /* 0x000fea0003800000 */
[----:B------:R-:W-:-:S05]  /*3460*/  VIADD R5, R4, 0x4156 ;  /* 0x0000415604057836 */ /* 0x000fca0000000000 */
[----:B------:R-:W-:-:S04]  /*3470*/  SHF.R.U32.HI R6, RZ, 0x5, R5 ;  /* 0x00000005ff067819 */ /* 0x000fc80000011605 */
[----:B------:R-:W-:-:S05]  /*3480*/  LEA R6, R6, UR15, 0x2 ;  /* 0x0000000f06067c11 */ /* 0x000fca000f8e10ff */
[----:B------:R-:W3:Y:S01]  /*3490*/  LDL R7, [R6] ;  /* 0x0000000006077983 */ /* 0x000ee20000100800 */
[----:B------:R-:W-:-:S04]  /*34a0*/  SHF.L.W.U32 R24, R24, R5, RZ ;  /* 0x0000000518187219 */ /* 0x000fc80000000eff */
[----:B---3--:R-:W-:-:S05]  /*34b0*/  LOP3.LUT R7, R7, R24, RZ, 0xfc, !PT ;  /* 0x0000001807077212 */ /* 0x008fca00078efcff */
[----:B------:R0:W-:Y:S02]  /*34c0*/  STL [R6], R7 ;  /* 0x0000000706007387 */ /* 0x0001e40000100800 */
.L_x_29:
[----:B------:R-:W-:Y:S05]  /*34d0*/  BSYNC.RELIABLE B3 ;  /* 0x0000000000037941 */ /* 0x000fea0003800100 */
.L_x_28:
[----:B------:R-:W-:-:S05]  /*34e0*/  VIADD R4, R4, 0x1 ;  /* 0x0000000104047836 */ /* 0x000fca0000000000 */
[----:B------:R-:W-:-:S13]  /*34f0*/  ISETP.NE.AND P0, PT, R4, R3, PT ;  /* 0x000000030400720c */ /* 0x000fda0003f05270 */
[----:B------:R-:W-:Y:S05]  /*3500*/  @P0 BRA `(.L_x_34) ;  /* 0xfffffff000940947 */ /* 0x000fea000383ffff */
[----:B------:R-:W-:Y:S05]  /*3510*/  BSYNC.RELIABLE B2 ;  /* 0x0000000000027941 */ /* 0x000fea0003800100 */
.L_x_27:
[----:B------:R-:W-:-:S07]  /*3520*/  IMAD.MOV.U32 R4, RZ, RZ, R3 ;  /* 0x000000ffff047224 */ /* 0x000fce00078e0003 */
.L_x_26:
[----:B------:R-:W-:Y:S05]  /*3530*/  BSYNC.RELIABLE B1 ;  /* 0x0000000000017941 */ /* 0x000fea0003800100 */
.L_x_25:
[----:B------:R-:W-:Y:S01]  /*3540*/  BSSY.RECONVERGENT B1, `(.L_x_35) ;  /* 0x00000a0000017945 */ /* 0x000fe20003800200 */
.L_x_42:
[----:B------:R-:W1:Y:S01]  /*3550*/  S2R R5, SR_CgaCtaId ;  /* 0x0000000000057919 */ /* 0x000e620000008800 */
[----:B0-----:R-:W-:Y:S01]  /*3560*/  MOV R6, 0x400 ;  /* 0x0000040000067802 */ /* 0x001fe20000000f00 */
[----:B------:R-:W-:Y:S04]  /*3570*/  BSSY.RECONVERGENT B2, `(.L_x_36) ;  /* 0x0000099000027945 */ /* 0x000fe80003800200 */
[----:B------:R-:W-:-:S05]  /*3580*/  VIADD R8, R6, 0x82c ;  /* 0x0000082c06087836 */ /* 0x000fca0000000000 */
        /* <DEDUP_REMOVED lines=8> */
[----:B------:R-:W-:Y:S01]  /*3610*/  IMAD.MOV.U32 R24, RZ, RZ, 0x1 ;  /* 0x00000001ff187424 */ /* 0x000fe200078e00ff */
[----:B------:R-:W-:Y:S01]  /*3620*/  UISETP.GE.U32.AND UP0, UPT, UR6, 0x3, UPT ;  /* 0x000000030600788c */ /* 0x000fe2000bf06070 */
[----:B------:R-:W-:Y:S02]  /*3630*/  IMAD.U32 R7, RZ, RZ, UR7 ;  /* 0x00000007ff077e24 */ /* 0x000fe4000f8e00ff */
[----:B0-----:R-:W-:-:S04]  /*3640*/  IMAD.WIDE.U32 R12, R4, UR4, R12 ;  /* 0x00000004040c7c25 */ /* 0x001fc8000f8e000c */
[----:B------:R-:W-:Y:S02]  /*3650*/  IMAD R13, R4, UR5, R13 ;  /* 0x00000005040d7c24 */ /* 0x000fe4000f8e020d */
[----:B------:R-:W-:Y:S05]  /*3660*/  BRA.U !UP0, `(.L_x_38) ;  /* 0x0000000508207547 */ /* 0x000fea000b800000 */
[----:B------:R-:W0:Y:S01]  /*3670*/  LDC.64 R14, c[0x0][0x398] ;  /* 0x0000e600ff0e7b82 */ /* 0x000e220000000a00 */
[----:B------:R-:W-:Y:S01]  /*3680*/  BSSY.RECONVERGENT B3, `(.L_x_38) ;  /* 0x0000046000037945 */ /* 0x000fe20003800200 */
[----:B------:R-:W-:Y:S01]  /*3690*/  IMAD.MOV.U32 R9, RZ, RZ, RZ ;  /* 0x000000ffff097224 */ /* 0x000fe200078e00ff */
[----:B------:R-:W-:Y:S01]  /*36a0*/  LEA R8, R5, R6, 0x18 ;  /* 0x0000000605087211 */ /* 0x000fe200078ec0ff */
[----:B------:R-:W-:Y:S02]  /*36b0*/  IMAD.MOV.U32 R24, RZ, RZ, 0x1 ;  /* 0x00000001ff187424 */ /* 0x000fe400078e00ff */
[----:B------:R-:W-:-:S07]  /*36c0*/  IMAD.U32 R7, RZ, RZ, UR7 ;  /* 0x00000007ff077e24 */ /* 0x000fce000f8e00ff */
.L_x_39:
        /* <DEDUP_REMOVED lines=9> */
[----:B------:R-:W5:Y:S01]  /*3760*/  LDG.E R16, desc[UR10][R16.64] ;  /* 0x0000000a10107981 */ /* 0x000f62000c1e1900 */
[----:B------:R-:W-:-:S05]  /*3770*/  IMAD R28, R21, 0x4, R8 ;  /* 0x00000004151c7824 */ /* 0x000fca00078e0208 */
[----:B------:R-:W3:Y:S01]  /*3780*/  LDS R29, [R28] ;  /* 0x000000001c1d7984 */ /* 0x000ee20000000800 */
[----:B----4-:R-:W-:Y:S01]  /*3790*/  SHF.R.S32.HI R21, RZ, 0x1f, R26 ;  /* 0x0000001fff157819 */ /* 0x010fe2000001141a */
[----:B------:R-:W-:-:S03]  /*37a0*/  IMAD.MOV.U32 R25, RZ, RZ, 0x1 ;  /* 0x00000001ff197424 */ /* 0x000fc600078e00ff */
[----:B------:R-:W-:Y:S02]  /*37b0*/  LEA.HI R21, R21, R26, RZ, 0x5 ;  /* 0x0000001a15157211 */ /* 0x000fe400078f28ff */
[----:B------:R-:W-:Y:S02]  /*37c0*/  SHF.L.W.U32 R20, R25, R20, RZ ;  /* 0x0000001419147219 */ /* 0x000fe40000000eff */
[----:B------:R-:W-:Y:S02]  /*37d0*/  SHF.R.S32.HI R27, RZ, 0x5, R21 ;  /* 0x00000005ff1b7819 */ /* 0x000fe40000011415 */
[----:B------:R-:W4:Y:S01]  /*37e0*/  LDG.E R21, desc[UR10][R22.64+0x8] ;  /* 0x0000080a16157981 */ /* 0x000f22000c1e1900 */
[C-C-:B---3--:R-:W-:Y:S02]  /*37f0*/  LOP3.LUT P4, RZ, R29.reuse, R18, R20.reuse, 0x80, !PT ;  /* 0x000000121dff7212 */ /* 0x148fe40007888014 */
[----:B-----5:R-:W-:Y:S02]  /*3800*/  LOP3.LUT P3, RZ, R29, R16, R20, 0x80, !PT ;  /* 0x000000101dff7212 */ /* 0x020fe40007868014 */
[----:B------:R-:W3:Y:S01]  /*3810*/  LDG.E R20, desc[UR10][R22.64+0xc] ;  /* 0x00000c0a16147981 */ /* 0x000ee2000c1e1900 */
[----:B------:R-:W-:-:S04]  /*3820*/  IMAD.WIDE R18, R27, 0x4, R12 ;  /* 0x000000041b127825 */ /* 0x000fc800078e020c */
[C---:B------:R-:W-:Y:S02]  /*3830*/  IMAD.WIDE R16, R27.reuse, 0x4, R10 ;  /* 0x000000041b107825 */ /* 0x040fe400078e020a */
[----:B------:R-:W5:Y:S04]  /*3840*/  LDG.E R18, desc[UR10][R18.64] ;  /* 0x0000000a12127981 */ /* 0x000f68000c1e1900 */
[----:B------:R3:W2:Y:S01]  /*3850*/  LDG.E R16, desc[UR10][R16.64] ;  /* 0x0000000a10107981 */ /* 0x0006a2000c1e1900 */
[----:B------:R-:W-:-:S06]  /*3860*/  IMAD R27, R27, 0x4, R8 ;  /* 0x000000041b1b7824 */ /* 0x000fcc00078e0208 */
[----:B------:R-:W5:Y:S01]  /*3870*/  LDS R27, [R27] ;  /* 0x000000001b1b7984 */ /* 0x000f620000000800 */
[----:B----4-:R-:W-:-:S04]  /*3880*/  SHF.R.S32.HI R28, RZ, 0x1f, R21 ;  /* 0x0000001fff1c7819 */ /* 0x010fc80000011415 */
[----:B------:R-:W-:-:S04]  /*3890*/  LEA.HI R28, R28, R21, RZ, 0x5 ;  /* 0x000000151c1c7211 */ /* 0x000fc800078f28ff */
[----:B------:R-:W-:Y:S02]  /*38a0*/  SHF.R.S32.HI R29, RZ, 0x5, R28 ;  /* 0x00000005ff1d7819 */ /* 0x000fe4000001141c */
[----:B------:R-:W-:Y:S02]  /*38b0*/  SHF.L.W.U32 R26, R25, R26, RZ ;  /* 0x0000001a191a7219 */ /* 0x000fe40000000eff */
[----:B---3--:R-:W-:-:S04]  /*38c0*/  SHF.R.S32.HI R17, RZ, 0x1f, R20 ;  /* 0x0000001fff117819 */ /* 0x008fc80000011414 */
[----:B------:R-:W-:-:S04]  /*38d0*/  LEA.HI R28, R17, R20, RZ, 0x5 ;  /* 0x00000014111c7211 */ /* 0x000fc800078f28ff */
[----:B------:R-:W-:Y:S02]  /*38e0*/  SHF.R.S32.HI R28, RZ, 0x5, R28 ;  /* 0x00000005ff1c7819 */ /* 0x000fe4000001141c */
[C-C-:B-----5:R-:W-:Y:S02]  /*38f0*/  LOP3.LUT P2, RZ, R27.reuse, R18, R26.reuse, 0x80, !PT ;  /* 0x000000121bff7212 */ /* 0x160fe4000784801a */
[----:B--2---:R-:W-:Y:S01]  /*3900*/  LOP3.LUT P1, RZ, R27, R16, R26, 0x80, !PT ;  /* 0x000000101bff7212 */ /* 0x004fe2000782801a */
[----:B------:R-:W-:-:S04]  /*3910*/  IMAD.WIDE R18, R28, 0x4, R10 ;  /* 0x000000041c127825 */ /* 0x000fc800078e020a */
[C---:B------:R-:W-:Y:S02]  /*3920*/  IMAD.WIDE R26, R29.reuse, 0x4, R10 ;  /* 0x000000041d1a7825 */ /* 0x040fe400078e020a */
[----:B------:R-:W2:Y:S02]  /*3930*/  LDG.E R18, desc[UR10][R18.64] ;  /* 0x0000000a12127981 */ /* 0x000ea4000c1e1900 */
[--C-:B------:R-:W-:Y:S02]  /*3940*/  IMAD.WIDE R16, R29, 0x4, R12.reuse ;  /* 0x000000041d107825 */ /* 0x100fe400078e020c */
[----:B------:R-:W3:Y:S02]  /*3950*/  LDG.E R26, desc[UR10][R26.64] ;  /* 0x0000000a1a1a7981 */ /* 0x000ee4000c1e1900 */
[C---:B------:R-:W-:Y:S02]  /*3960*/  IMAD.WIDE R22, R28.reuse, 0x4, R12 ;  /* 0x000000041c167825 */ /* 0x040fe400078e020c */
[----:B------:R-:W4:Y:S04]  /*3970*/  LDG.E R16, desc[UR10][R16.64] ;  /* 0x0000000a10107981 */ /* 0x000f28000c1e1900 */
[----:B------:R-:W5:Y:S01]  /*3980*/  LDG.E R22, desc[UR10][R22.64] ;  /* 0x0000000a16167981 */ /* 0x000f62000c1e1900 */
[----:B------:R-:W-:-:S02]  /*3990*/  IMAD R28, R28, 0x4, R8 ;  /* 0x000000041c1c7824 */ /* 0x000fc400078e0208 */
[----:B------:R-:W-:-:S04]  /*39a0*/  IMAD R29, R29, 0x4, R8 ;  /* 0x000000041d1d7824 */ /* 0x000fc800078e0208 */
[----:B------:R-:W2:Y:S04]  /*39b0*/  LDS R28, [R28] ;  /* 0x000000001c1c7984 */ /* 0x000ea80000000800 */
[----:B------:R-:W3:Y:S01]  /*39c0*/  LDS R29, [R29] ;  /* 0x000000001d1d7984 */ /* 0x000ee20000000800 */
[----:B------:R-:W-:Y:S01]  /*39d0*/  VIADD R9, R9, 0x4 ;  /* 0x0000000409097836 */ /* 0x000fe20000000000 */
[C---:B------:R-:W-:Y:S02]  /*39e0*/  SHF.L.W.U32 R21, R25.reuse, R21, RZ ;  /* 0x0000001519157219 */ /* 0x040fe40000000eff */
[----:B------:R-:W-:Y:S02]  /*39f0*/  SHF.L.W.U32 R25, R25, R20, RZ ;  /* 0x0000001419197219 */ /* 0x000fe40000000eff */
[----:B------:R-:W-:-:S02]  /*3a00*/  PLOP3.LUT P4, PT, P4, P3, PT, 0x20, 0x2 ;  /* 0x000000000002781c */ /* 0x000fc40002786470 */
[----:B------:R-:W-:Y:S02]  /*3a10*/  PLOP3.LUT P1, PT, P1, P2, PT, 0x20, 0x2 ;  /* 0x000000000002781c */ /* 0x000fe40000f24470 */
[----:B------:R-:W-:Y:S02]  /*3a20*/  ISETP.NE.AND P2, PT, R9, UR13, PT ;  /* 0x0000000d09007c0c */ /* 0x000fe4000bf45270 */
[----:B------:R-:W-:-:S04]  /*3a30*/  SEL R24, R24, RZ, !P4 ;  /* 0x000000ff18187207 */ /* 0x000fc80006000000 */
[----:B------:R-:W-:Y:S01]  /*3a40*/  SEL R24, R24, RZ, !P1 ;  /* 0x000000ff18187207 */ /* 0x000fe20004800000 */
[----:B------:R-:W-:Y:S01]  /*3a50*/  VIADD R7, R7, 0x4 ;  /* 0x0000000407077836 */ /* 0x000fe20000000000 */
[----:B--2---:R-:W-:Y:S02]  /*3a60*/  LOP3.LUT P6, RZ, R28, R18, R25, 0x80, !PT ;  /* 0x000000121cff7212 */ /* 0x004fe400078c8019 */
[C-C-:B---3--:R-:W-:Y:S02]  /*3a70*/  LOP3.LUT P0, RZ, R29.reuse, R26, R21.reuse, 0x80, !PT ;  /* 0x0000001a1dff7212 */ /* 0x148fe40007808015 */
[----:B----4-:R-:W-:-:S04]  /*3a80*/  LOP3.LUT P3, RZ, R29, R16, R21, 0x80, !PT ;  /* 0x000000101dff7212 */ /* 0x010fc80007868015 */
[----:B------:R-:W-:Y:S02]  /*3a90*/  PLOP3.LUT P0, PT, P0, P3, PT, 0x20, 0x2 ;  /* 0x000000000002781c */ /* 0x000fe40000706470 */
[----:B-----5:R-:W-:Y:S02]  /*3aa0*/  LOP3.LUT P1, RZ, R28, R22, R25, 0x80, !PT ;  /* 0x000000161cff7212 */ /* 0x020fe40007828019 */
[----:B------:R-:W-:-:S04]  /*3ab0*/  SEL R24, R24, RZ, !P0 ;  /* 0x000000ff18187207 */ /* 0x000fc80004000000 */
[----:B------:R-:W-:Y:S01]  /*3ac0*/  @P6 SEL R24, R24, RZ, P1 ;  /* 0x000000ff18186207 */ /* 0x000fe20000800000 */
[----:B------:R-:W-:Y:S06]  /*3ad0*/  @P2 BRA `(.L_x_39) ;  /* 0xfffffff800fc2947 */ /* 0x000fec000383ffff */
[----:B------:R-:W-:Y:S05]  /*3ae0*/  BSYNC.RECONVERGENT B3 ;  /* 0x0000000000037941 */ /* 0x000fea0003800200 */
.L_x_38:
        /* <DEDUP_REMOVED lines=10> */
[----:B---3--:R-:W-:Y:S02]  /*3b90*/  SHF.R.S32.HI R8, RZ, 0x1f, R21 ;  /* 0x0000001fff087819 */ /* 0x008fe40000011415 */
[----:B----4-:R-:W-:Y:S02]  /*3ba0*/  SHF.R.S32.HI R9, RZ, 0x1f, R20 ;  /* 0x0000001fff097819 */ /* 0x010fe40000011414 */
[----:B------:R-:W-:-:S02]  /*3bb0*/  LEA.HI R8, R8, R21, RZ, 0x5 ;  /* 0x0000001508087211 */ /* 0x000fc400078f28ff */
[----:B------:R-:W-:Y:S02]  /*3bc0*/  LEA.HI R9, R9, R20, RZ, 0x5 ;  /* 0x0000001409097211 */ /* 0x000fe400078f28ff */
[----:B------:R-:W-:Y:S02]  /*3bd0*/  SHF.R.S32.HI R23, RZ, 0x5, R8 ;  /* 0x00000005ff177819 */ /* 0x000fe40000011408 */
[----:B------:R-:W-:-:S03]  /*3be0*/  SHF.R.S32.HI R25, RZ, 0x5, R9 ;  /* 0x00000005ff197819 */ /* 0x000fc60000011409 */
[----:B------:R-:W-:-:S04]  /*3bf0*/  IMAD.WIDE R14, R23, 0x4, R10 ;  /* 0x00000004170e7825 */ /* 0x000fc800078e020a */
[C---:B------:R-:W-:Y:S02]  /*3c00*/  IMAD.WIDE R8, R25.reuse, 0x4, R10 ;  /* 0x0000000419087825 */ /* 0x040fe400078e020a */
[----:B------:R-:W3:Y:S02]  /*3c10*/  LDG.E R14, desc[UR10][R14.64] ;  /* 0x0000000a0e0e7981 */ /* 0x000ee4000c1e1900 */
[--C-:B------:R-:W-:Y:S02]  /*3c20*/  IMAD.WIDE R16, R25, 0x4, R12.reuse ;  /* 0x0000000419107825 */ /* 0x100fe400078e020c */
[----:B------:R-:W4:Y:S02]  /*3c30*/  LDG.E R8, desc[UR10][R8.64] ;  /* 0x0000000a08087981 */ /* 0x000f24000c1e1900 */
[C---:B------:R-:W-:Y:S02]  /*3c40*/  IMAD.WIDE R18, R23.reuse, 0x4, R12 ;  /* 0x0000000417127825 */ /* 0x040fe400078e020c */
[----:B------:R-:W5:Y:S04]  /*3c50*/  LDG.E R16, desc[UR10][R16.64] ;  /* 0x0000000a10107981 */ /* 0x000f68000c1e1900 */
[----:B------:R-:W2:Y:S01]  /*3c60*/  LDG.E R18, desc[UR10][R18.64] ;  /* 0x0000000a12127981 */ /* 0x000ea2000c1e1900 */
[----:B------:R-:W-:-:S02]  /*3c70*/  IMAD R23, R23, 0x4, R22 ;  /* 0x0000000417177824 */ /* 0x000fc400078e0216 */
[----:B------:R-:W-:-:S04]  /*3c80*/  IMAD R25, R25, 0x4, R22 ;  /* 0x0000000419197824 */ /* 0x000fc800078e0216 */
[----:B------:R-:W3:Y:S04]  /*3c90*/  LDS R23, [R23] ;  /* 0x0000000017177984 */ /* 0x000ee80000000800 */
[----:B------:R-:W4:Y:S01]  /*3ca0*/  LDS R25, [R25] ;  /* 0x0000000019197984 */ /* 0x000f220000000800 */
[----:B------:R-:W-:-:S05]  /*3cb0*/  IMAD.MOV.U32 R22, RZ, RZ, 0x1 ;  /* 0x00000001ff167424 */ /* 0x000fca00078e00ff */
[C---:B------:R-:W-:Y:S02]  /*3cc0*/  SHF.L.W.U32 R21, R22.reuse, R21, RZ ;  /* 0x0000001516157219 */ /* 0x040fe40000000eff */
[----:B------:R-:W-:Y:S01]  /*3cd0*/  SHF.L.W.U32 R20, R22, R20, RZ ;  /* 0x0000001416147219 */ /* 0x000fe20000000eff */
[----:B------:R-:W-:Y:S01]  /*3ce0*/  VIADD R7, R7, 0x2 ;  /* 0x0000000207077836 */ /* 0x000fe20000000000 */
[----:B---3--:R-:W-:Y:S02]  /*3cf0*/  LOP3.LUT P2, RZ, R23, R14, R21, 0x80, !PT ;  /* 0x0000000e17ff7212 */ /* 0x008fe40007848015 */
[C-C-:B----4-:R-:W-:Y:S02]  /*3d00*/  LOP3.LUT P0, RZ, R25.reuse, R8, R20.reuse, 0x80, !PT ;  /* 0x0000000819ff7212 */ /* 0x150fe40007808014 */
[----:B-----5:R-:W-:-:S04]  /*3d10*/  LOP3.LUT P1, RZ, R25, R16, R20, 0x80, !PT ;  /* 0x0000001019ff7212 */ /* 0x020fc80007828014 */
[----:B------:R-:W-:Y:S02]  /*3d20*/  PLOP3.LUT P0, PT, P0, P1, PT, 0x20, 0x2 ;  /* 0x000000000002781c */ /* 0x000fe40000702470 */
[----:B--2---:R-:W-:Y:S02]  /*3d30*/  LOP3.LUT P1, RZ, R23, R18, R21, 0x80, !PT ;  /* 0x0000001217ff7212 */ /* 0x004fe40007828015 */
[----:B------:R-:W-:-:S04]  /*3d40*/  SEL R24, R24, RZ, !P0 ;  /* 0x000000ff18187207 */ /* 0x000fc80004000000 */
[----:B------:R-:W-:-:S07]  /*3d50*/  @P2 SEL R24, R24, RZ, P1 ;  /* 0x000000ff18182207 */ /* 0x000fce0000800000 */
.L_x_41:
        /* <DEDUP_REMOVED lines=8> */
[----:B------:R-:W-:-:S06]  /*3de0*/  IMAD.WIDE R14, R7, 0x4, R10 ;  /* 0x00000004070e7825 */ /* 0x000fcc00078e020a */
[----:B------:R-:W3:Y:S01]  /*3df0*/  LDG.E R14, desc[UR10][R14.64] ;  /* 0x0000000a0e0e7981 */ /* 0x000ee2000c1e1900 */
[----:B------:R-:W-:-:S06]  /*3e00*/  IMAD.WIDE R12, R7, 0x4, R12 ;  /* 0x00000004070c7825 */ /* 0x000fcc00078e020c */
[----:B------:R-:W4:Y:S01]  /*3e10*/  LDG.E R12, desc[UR10][R12.64] ;  /* 0x0000000a0c0c7981 */ /* 0x000f22000c1e1900 */
[----:B------:R-:W-:Y:S02]  /*3e20*/  IMAD R7, R7, 0x4, R6 ;  /* 0x0000000407077824 */ /* 0x000fe400078e0206 */
[----:B------:R-:W-:-:S04]  /*3e30*/  IMAD.MOV.U32 R5, RZ, RZ, 0x1 ;  /* 0x00000001ff057424 */ /* 0x000fc800078e00ff */
[----:B------:R-:W3:Y:S01]  /*3e40*/  LDS R7, [R7] ;  /* 0x0000000007077984 */ /* 0x000ee20000000800 */
[----:B------:R-:W-:-:S04]  /*3e50*/  SHF.L.W.U32 R8, R5, R8, RZ ;  /* 0x0000000805087219 */ /* 0x000fc80000000eff */
[C-C-:B---3--:R-:W-:Y:S02]  /*3e60*/  LOP3.LUT P0, RZ, R7.reuse, R14, R8.reuse, 0x80, !PT ;  /* 0x0000000e07ff7212 */ /* 0x148fe40007808008 */
[----:B----4-:R-:W-:-:S11]  /*3e70*/  LOP3.LUT P1, RZ, R7, R12, R8, 0x80, !PT ;  /* 0x0000000c07ff7212 */ /* 0x010fd60007828008 */
[----:B------:R-:W-:-:S07]  /*3e80*/  @P0 SEL R24, R24, RZ, P1 ;  /* 0x000000ff18180207 */ /* 0x000fce0000800000 */
.L_x_40:
[----:B------:R-:W-:-:S05]  /*3e90*/  VIADD R5, R4, 0x4156 ;  /* 0x0000415604057836 */ /* 0x000fca0000000000 */
[----:B------:R-:W-:-:S04]  /*3ea0*/  SHF.R.U32.HI R6, RZ, 0x5, R5 ;  /* 0x00000005ff067819 */ /* 0x000fc80000011605 */
[----:B------:R-:W-:-:S05]  /*3eb0*/  LEA R6, R6, UR15, 0x2 ;  /* 0x0000000f06067c11 */ /* 0x000fca000f8e10ff */
[----:B------:R-:W3:Y:S01]  /*3ec0*/  LDL R7, [R6] ;  /* 0x0000000006077983 */ /* 0x000ee20000100800 */
[----:B------:R-:W-:-:S04]  /*3ed0*/  SHF.L.W.U32 R24, R24, R5, RZ ;  /* 0x0000000518187219 */ /* 0x000fc80000000eff */
[----:B---3--:R-:W-:-:S05]  /*3ee0*/  LOP3.LUT R7, R7, R24, RZ, 0xfc, !PT ;  /* 0x0000001807077212 */ /* 0x008fca00078efcff */
[----:B------:R0:W-:Y:S02]  /*3ef0*/  STL [R6], R7 ;  /* 0x0000000706007387 */ /* 0x0001e40000100800 */
.L_x_37:
[----:B------:R-:W-:Y:S05]  /*3f00*/  BSYNC.RECONVERGENT B2 ;  /* 0x0000000000027941 */ /* 0x000fea0003800200 */
.L_x_36:
[C---:B------:R-:W-:Y:S01]  /*3f10*/  ISETP.GE.U32.AND P0, PT, R4.reuse, 0x55fe, PT ;  /* 0x000055fe0400780c */ /* 0x040fe20003f06070 */
[----:B------:R-:W-:-:S12]  /*3f20*/  VIADD R4, R4, 0x1 ;  /* 0x0000000104047836 */ /* 0x000fd80000000000 */
[----:B------:R-:W-:Y:S05]  /*3f30*/  @!P0 BRA `(.L_x_42) ;  /* 0xfffffff400848947 */ /* 0x000fea000383ffff */
[----:B------:R-:W-:Y:S05]  /*3f40*/  BSYNC.RECONVERGENT B1 ;  /* 0x0000000000017941 */ /* 0x000fea0003800200 */
.L_x_35:
[----:B0-----:R-:W0:Y:S01]  /*3f50*/  S2R R7, SR_LANEID ;  /* 0x0000000000077919 */ /* 0x001e220000000000 */
[----:B------:R-:W-:Y:S01]  /*3f60*/  VOTEU.ANY UR4, UPT, PT ;  /* 0x0000000000047886 */ /* 0x000fe200038e0100 */
[----:B------:R-:W1:Y:S01]  /*3f70*/  LDC R9, c[0x0][0x3b0] ;  /* 0x0000ec00ff097b82 */ /* 0x000e620000000800 */
[----:B------:R-:W0:Y:S07]  /*3f80*/  FLO.U32 R10, UR4 ;  /* 0x00000004000a7d00 */ /* 0x000e2e00080e0000 */
[----:B------:R-:W1:Y:S01]  /*3f90*/  LDC.64 R4, c[0x0][0x3b8] ;  /* 0x0000ee00ff047b82 */ /* 0x000e620000000a00 */
[----:B------:R-:W3:Y:S01]  /*3fa0*/  POPC R11, UR4 ;  /* 0x00000004000b7d09 */ /* 0x000ee20008000000 */
[----:B0-----:R-:W-:Y:S01]  /*3fb0*/  ISETP.EQ.U32.AND P0, PT, R10, R7, PT ;  /* 0x000000070a00720c */ /* 0x001fe20003f02070 */
[----:B-1----:R-:W-:-:S12]  /*3fc0*/  IMAD.WIDE R4, R9, 0x4, R4 ;  /* 0x0000000409047825 */ /* 0x002fd800078e0204 */
[----:B---3--:R-:W3:Y:S01]  /*3fd0*/  @P0 ATOMG.E.ADD.STRONG.GPU PT, R5, desc[UR10][R4.64], R11 ;  /* 0x8000000b040509a8 */ /* 0x008ee200081ef10a */
[----:B------:R-:W-:Y:S01]  /*3fe0*/  BSSY.RECONVERGENT B1, `(.L_x_43) ;  /* 0x0000056000017945 */ /* 0x000fe20003800200 */
[----:B------:R-:W-:Y:S01]  /*3ff0*/  IMAD.MOV.U32 R8, RZ, RZ, RZ ;  /* 0x000000ffff087224 */ /* 0x000fe200078e00ff */
[----:B------:R-:W0:Y:S02]  /*4000*/  S2R R6, SR_LTMASK ;  /* 0x0000000000067919 */ /* 0x000e240000003900 */
[----:B0-----:R-:W-:-:S04]  /*4010*/  LOP3.LUT R12, R6, UR4, RZ, 0xc0, !PT ;  /* 0x00000004060c7c12 */ /* 0x001fc8000f8ec0ff */
[----:B------:R-:W0:Y:S01]  /*4020*/  POPC R7, R12 ;  /* 0x0000000c00077309 */ /* 0x000e220000000000 */
[----:B---3--:R-:W0:Y:S02]  /*4030*/  SHFL.IDX PT, R2, R5, R10, 0x1f ;  /* 0x00001f0a05027589 */ /* 0x008e2400000e0000 */
[----:B0-----:R-:W-:Y:S01]  /*4040*/  IMAD.IADD R2, R2, 0x1, R7 ;  /* 0x0000000102027824 */ /* 0x001fe200078e0207 */
[----:B------:R-:W-:-:S03]  /*4050*/  CS2R R6, SRZ ;  /* 0x0000000000067805 */ /* 0x000fc6000001ff00 */
[----:B------:R-:W-:-:S07]  /*4060*/  IMAD R9, R2, 0x4bb, RZ ;  /* 0x000004bb02097824 */ /* 0x000fce00078e02ff */
.L_x_45:
[----:B------:R-:W-:Y:S01]  /*4070*/  SHF.R.U32.HI R4, RZ, 0x5, R8 ;  /* 0x00000005ff047819 */ /* 0x000fe20000011608 */
[----:B------:R-:W0:Y:S03]  /*4080*/  LDCU.64 UR4, c[0x0][0x3a8] ;  /* 0x00007500ff0477ac */ /* 0x000e260008000a00 */
[----:B------:R-:W-:-:S06]  /*4090*/  LEA R10, R4, UR15, 0x2 ;  /* 0x0000000f040a7c11 */ /* 0x000fcc000f8e10ff */
[----:B------:R-:W3:Y:S01]  /*40a0*/  LDL R10, [R10] ;  /* 0x000000000a0a7983 */ /* 0x000ee20000100800 */
[----:B------:R-:W-:-:S04]  /*40b0*/  IADD3 R5, P0, PT, R4, R9, RZ ;  /* 0x0000000904057210 */ /* 0x000fc80007f1e0ff */
[----:B------:R-:W-:Y:S02]  /*40c0*/  LEA.HI.X.SX32 R12, R9, RZ, 0x1, P0 ;  /* 0x000000ff090c7211 */ /* 0x000fe400000f0eff */
[----:B0-----:R-:W-:-:S04]  /*40d0*/  LEA R4, P0, R5, UR4, 0x2 ;  /* 0x0000000405047c11 */ /* 0x001fc8000f8010ff */
[----:B------:R-:W-:-:S05]  /*40e0*/  LEA.HI.X R5, R5, UR5, R12, 0x2, P0 ;  /* 0x0000000505057c11 */ /* 0x000fca00080f140c */
[----:B------:R-:W4:Y:S01]  /*40f0*/  LDG.E R13, desc[UR10][R4.64] ;  /* 0x0000000a040d7981 */ /* 0x000f22000c1e1900 */
[C---:B------:R-:W-:Y:S02]  /*4100*/  LOP3.LUT R11, R8.reuse, 0x1c, RZ, 0xc0, !PT ;  /* 0x0000001c080b7812 */ /* 0x040fe400078ec0ff */
[----:B------:R-:W-:Y:S02]  /*4110*/  ISETP.GT.U32.AND P2, PT, R8, 0x4155, PT ;  /* 0x000041550800780c */ /* 0x000fe40003f44070 */
[----:B------:R-:W-:Y:S02]  /*4120*/  PLOP3.LUT P0, PT, PT, PT, PT, 0x80, 0x8 ;  /* 0x000000000008781c */ /* 0x000fe40003f0f070 */
[----:B---3--:R-:W-:-:S04]  /*4130*/  SHF.R.U32.HI R12, RZ, R11, R10 ;  /* 0x0000000bff0c7219 */ /* 0x008fc8000001160a */
[C---:B------:R-:W-:Y:S02]  /*4140*/  LOP3.LUT P1, RZ, R12.reuse, 0x1, RZ, 0xc0, !PT ;  /* 0x000000010cff7812 */ /* 0x040fe4000782c0ff */
[----:B------:R-:W-:Y:S02]  /*4150*/  LOP3.LUT R14, R12, 0x1, RZ, 0xc0, !PT ;  /* 0x000000010c0e7812 */ /* 0x000fe400078ec0ff */
[----:B------:R-:W-:Y:S02]  /*4160*/  ISETP.GT.U32.OR P1, PT, R8, 0x4155, !P1 ;  /* 0x000041550800780c */ /* 0x000fe40004f24470 */
[----:B------:R-:W-:-:S11]  /*4170*/  SHF.L.U32 R12, R14, R11, RZ ;  /* 0x0000000b0e0c7219 */ /* 0x000fd600000006ff */
[----:B------:R-:W-:Y:S01]  /*4180*/  @P1 ISETP.NE.AND P2, PT, R14, RZ, P2 ;  /* 0x000000ff0e00120c */ /* 0x000fe20001745270 */
[----:B------:R-:W-:Y:S01]  /*4190*/  @P1 VIADD R11, R6, 0x1 ;  /* 0x00000001060b1836 */ /* 0x000fe20000000000 */
[----:B----4-:R-:W-:Y:S01]  /*41a0*/  LOP3.LUT R14, R12, R13, RZ, 0xfc, !PT ;  /* 0x0000000d0c0e7212 */ /* 0x010fe200078efcff */
[----:B------:R-:W-:Y:S01]  /*41b0*/  VIADD R12, R8, 0x1 ;  /* 0x00000001080c7836 */ /* 0x000fe20000000000 */
[----:B------:R-:W-:Y:S01]  /*41c0*/  @P1 PLOP3.LUT P0, PT, P2, PT, PT, 0x80, 0x8 ;  /* 0x000000000008181c */ /* 0x000fe2000170f070 */
[----:B------:R-:W-:Y:S02]  /*41d0*/  @!P1 VIADD R7, R7, 0x1 ;  /* 0x0000000107079836 */ /* 0x000fe40000000000 */
[----:B------:R0:W-:Y:S01]  /*41e0*/  STG.E desc[UR10][R4.64], R14 ;  /* 0x0000000e04007986 */ /* 0x0001e2000c10190a */
[----:B------:R-:W-:-:S09]  /*41f0*/  ISETP.NE.AND P2, PT, R12, 0x9755, PT ;  /* 0x000097550c00780c */ /* 0x000fd20003f45270 */
[----:B------:R-:W-:-:S04]  /*4200*/  @!P0 IMAD.MOV R11, RZ, RZ, R6 ;  /* 0x000000ffff0b8224 */ /* 0x000fc800078e0206 */
[----:B------:R-:W-:Y:S01]  /*4210*/  @P1 IMAD.MOV.U32 R6, RZ, RZ, R11 ;  /* 0x000000ffff061224 */ /* 0x000fe200078e000b */
[----:B0-----:R-:W-:Y:S06]  /*4220*/  @!P2 BRA `(.L_x_44) ;  /* 0x0000000000c4a947 */ /* 0x001fec0003800000 */
[----:B------:R-:W-:Y:S01]  /*4230*/  LOP3.LUT R15, R12, 0x1d, RZ, 0xc0, !PT ;  /* 0x0000001d0c0f7812 */ /* 0x000fe200078ec0ff */
[C---:B------:R-:W-:Y:S02]  /*4240*/  VIADD R12, R8.reuse, 0x2 ;  /* 0x00000002080c7836 */ /* 0x040fe40000000000 */
[----:B------:R-:W-:Y:S01]  /*4250*/  VIADD R13, R8, 0x3 ;  /* 0x00000003080d7836 */ /* 0x000fe20000000000 */
[----:B------:R-:W-:-:S04]  /*4260*/  SHF.R.U32.HI R11, RZ, R15, R10 ;  /* 0x0000000fff0b7219 */ /* 0x000fc8000001160a */
[----:B------:R-:W-:Y:S02]  /*4270*/  LOP3.LUT R16, R11, 0x1, RZ, 0xc0, !PT ;  /* 0x000000010b107812 */ /* 0x000fe400078ec0ff */
[----:B------:R-:W-:Y:S02]  /*4280*/  LOP3.LUT R11, R12, 0x1e, RZ, 0xc0, !PT ;  /* 0x0000001e0c0b7812 */ /* 0x000fe400078ec0ff */
[----:B------:R-:W-:Y:S02]  /*4290*/  ISETP.NE.U32.AND P2, PT, R16, 0x1, PT ;  /* 0x000000011000780c */ /* 0x000fe40003f45070 */
[----:B------:R-:W-:Y:S02]  /*42a0*/  SHF.R.U32.HI R12, RZ, R11, R10 ;  /* 0x0000000bff0c7219 */ /* 0x000fe4000001160a */
[----:B------:R-:W-:Y:S02]  /*42b0*/  ISETP.LT.U32.AND P2, PT, R8, 0x4155, !P2 ;  /* 0x000041550800780c */ /* 0x000fe40005741070 */
[----:B------:R-:W-:-:S02]  /*42c0*/  LOP3.LUT R12, R12, 0x1, RZ, 0xc0, !PT ;  /* 0x000000010c0c7812 */ /* 0x000fc400078ec0ff */
[----:B------:R-:W-:Y:S02]  /*42d0*/  LOP3.LUT R13, R13, 0x1f, RZ, 0xc0, !PT ;  /* 0x0000001f0d0d7812 */ /* 0x000fe400078ec0ff */
[----:B------:R-:W-:Y:S02]  /*42e0*/  ISETP.NE.U32.AND P3, PT, R12, 0x1, PT ;  /* 0x000000010c00780c */ /* 0x000fe40003f65070 */
[----:B------:R-:W-:Y:S02]  /*42f0*/  SHF.R.U32.HI R10, RZ, R13, R10 ;  /* 0x0000000dff0a7219 */ /* 0x000fe4000001160a */
[----:B------:R-:W-:Y:S02]  /*4300*/  ISETP.LT.U32.AND P3, PT, R8, 0x4154, !P3 ;  /* 0x000041540800780c */ /* 0x000fe40005f61070 */
[----:B------:R-:W-:Y:S01]  /*4310*/  LOP3.LUT R18, R10, 0x1, RZ, 0xc0, !PT ;  /* 0x000000010a127812 */ /* 0x000fe200078ec0ff */
[----:B------:R-:W-:Y:S01]  /*4320*/  @P2 VIADD R7, R7, 0x1 ;  /* 0x0000000107072836 */ /* 0x000fe20000000000 */
[----:B------:R-:W-:-:S02]  /*4330*/  @!P2 ISETP.NE.AND P0, PT, R16, RZ, PT ;  /* 0x000000ff1000a20c */ /* 0x000fc40003f05270 */
[----:B------:R-:W-:Y:S02]  /*4340*/  ISETP.NE.U32.AND P4, PT, R18, 0x1, PT ;  /* 0x000000011200780c */ /* 0x000fe40003f85070 */
[C---:B------:R-:W-:Y:S02]  /*4350*/  @!P2 ISETP.GT.U32.AND P1, PT, R8.reuse, 0x4154, P0 ;  /* 0x000041540800a80c */ /* 0x040fe40000724070 */
[----:B------:R-:W-:Y:S02]  /*4360*/  PLOP3.LUT P0, PT, PT, PT, PT, 0x80, 0x8 ;  /* 0x000000000008781c */ /* 0x000fe40003f0f070 */
[----:B------:R-:W-:Y:S01]  /*4370*/  @!P2 PLOP3.LUT P0, PT, P1, PT, PT, 0x80, 0x8 ;  /* 0x000000000008a81c */ /* 0x000fe20000f0f070 */
[----:B------:R-:W-:Y:S01]  /*4380*/  @P3 VIADD R7, R7, 0x1 ;  /* 0x0000000107073836 */ /* 0x000fe20000000000 */
[----:B------:R-:W-:Y:S02]  /*4390*/  ISETP.LT.U32.AND P4, PT, R8, 0x4153, !P4 ;  /* 0x000041530800780c */ /* 0x000fe40006781070 */
[----:B------:R-:W-:-:S02]  /*43a0*/  @!P3 ISETP.NE.AND P1, PT, R12, RZ, PT ;  /* 0x000000ff0c00b20c */ /* 0x000fc40003f25270 */
[----:B------:R-:W-:Y:S02]  /*43b0*/  SHF.L.U32 R10, R16, R15, RZ ;  /* 0x0000000f100a7219 */ /* 0x000fe400000006ff */
[----:B------:R-:W-:Y:S02]  /*43c0*/  SHF.L.U32 R11, R12, R11, RZ ;  /* 0x0000000b0c0b7219 */ /* 0x000fe400000006ff */
[----:B------:R-:W-:Y:S02]  /*43d0*/  @!P3 ISETP.GT.U32.AND P5, PT, R8, 0x4153, P1 ;  /* 0x000041530800b80c */ /* 0x000fe40000fa4070 */
[----:B------:R-:W-:Y:S01]  /*43e0*/  LOP3.LUT R10, R10, R11, RZ, 0xfc, !PT ;  /* 0x0000000b0a0a7212 */ /* 0x000fe200078efcff */
[----:B------:R-:W-:Y:S01]  /*43f0*/  @!P2 VIADD R11, R6, 0x1 ;  /* 0x00000001060ba836 */ /* 0x000fe20000000000 */
[----:B------:R-:W-:Y:S01]  /*4400*/  SHF.L.U32 R13, R18, R13, RZ ;  /* 0x0000000d120d7219 */ /* 0x000fe200000006ff */
[----:B------:R-:W-:Y:S01]  /*4410*/  @!P0 IMAD.MOV R11, RZ, RZ, R6 ;  /* 0x000000ffff0b8224 */ /* 0x000fe200078e0206 */
[----:B------:R-:W-:Y:S01]  /*4420*/  PLOP3.LUT P1, PT, PT, PT, PT, 0x80, 0x8 ;  /* 0x000000000008781c */ /* 0x000fe20003f2f070 */
[----:B------:R-:W-:Y:S01]  /*4430*/  @P4 VIADD R7, R7, 0x1 ;  /* 0x0000000107074836 */ /* 0x000fe20000000000 */
[----:B------:R-:W-:Y:S01]  /*4440*/  @!P3 PLOP3.LUT P1, PT, P5, PT, PT, 0x80, 0x8 ;  /* 0x000000000008b81c */ /* 0x000fe20002f2f070 */
[----:B------:R-:W-:Y:S01]  /*4450*/  @!P2 IMAD.MOV.U32 R6, RZ, RZ, R11 ;  /* 0x000000ffff06a224 */ /* 0x000fe200078e000b */
[----:B------:R-:W-:-:S02]  /*4460*/  LOP3.LUT R13, R14, R10, R13, 0xfe, !PT ;  /* 0x0000000a0e0d7212 */ /* 0x000fc400078efe0d */
[----:B------:R-:W-:Y:S01]  /*4470*/  @!P4 ISETP.NE.AND P0, PT, R18, RZ, PT ;  /* 0x000000ff1200c20c */ /* 0x000fe20003f05270 */
[----:B------:R-:W-:Y:S02]  /*4480*/  @!P3 VIADD R10, R6, 0x1 ;  /* 0x00000001060ab836 */ /* 0x000fe40000000000 */
[----:B------:R0:W-:Y:S01]  /*4490*/  STG.E desc[UR10][R4.64], R13 ;  /* 0x0000000d04007986 */ /* 0x0001e2000c10190a */
[C---:B------:R-:W-:Y:S01]  /*44a0*/  @!P4 ISETP.GT.U32.AND P5, PT, R8.reuse, 0x4152, P0 ;  /* 0x000041520800c80c */ /* 0x040fe200007a4070 */
[----:B------:R-:W-:Y:S01]  /*44b0*/  VIADD R8, R8, 0x4 ;  /* 0x0000000408087836 */ /* 0x000fe20000000000 */
[----:B------:R-:W-:Y:S02]  /*44c0*/  PLOP3.LUT P0, PT, PT, PT, PT, 0x80, 0x8 ;  /* 0x000000000008781c */ /* 0x000fe40003f0f070 */
[----:B------:R-:W-:Y:S01]  /*44d0*/  @!P4 PLOP3.LUT P0, PT, P5, PT, PT, 0x80, 0x8 ;  /* 0x000000000008c81c */ /* 0x000fe20002f0f070 */
[----:B------:R-:W-:-:S04]  /*44e0*/  @!P1 IMAD.MOV R10, RZ, RZ, R6 ;  /* 0x000000ffff0a9224 */ /* 0x000fc800078e0206 */
[----:B------:R-:W-:-:S04]  /*44f0*/  @!P3 IMAD.MOV.U32 R6, RZ, RZ, R10 ;  /* 0x000000ffff06b224 */ /* 0x000fc800078e000a */
[----:B------:R-:W-:-:S04]  /*4500*/  @!P4 VIADD R10, R6, 0x1 ;  /* 0x00000001060ac836 */ /* 0x000fc80000000000 */
[----:B------:R-:W-:-:S04]  /*4510*/  @!P0 IMAD.MOV R10, RZ, RZ, R6 ;  /* 0x000000ffff0a8224 */ /* 0x000fc800078e0206 */
[----:B------:R-:W-:Y:S01]  /*4520*/  @!P4 IMAD.MOV.U32 R6, RZ, RZ, R10 ;  /* 0x000000ffff06c224 */ /* 0x000fe200078e000a */
[----:B0-----:R-:W-:Y:S06]  /*4530*/  BRA `(.L_x_45) ;  /* 0xfffffff800cc7947 */ /* 0x001fec000383ffff */
.L_x_44:
[----:B------:R-:W-:Y:S05]  /*4540*/  BSYNC.RECONVERGENT B1 ;  /* 0x0000000000017941 */ /* 0x000fea0003800200 */
.L_x_43:
[----:B------:R-:W0:Y:S01]  /*4550*/  LDCU.64 UR4, c[0x0][0x3c0] ;  /* 0x00007800ff0477ac */ /* 0x000e220008000a00 */
[----:B------:R-:W-:Y:S01]  /*4560*/  IMAD R9, R6, R7, RZ ;  /* 0x0000000706097224 */ /* 0x000fe200078e02ff */
[----:B0-----:R-:W-:-:S04]  /*4570*/  UIADD3 UR4, UP0, UPT, UR4, 0x8, URZ ;  /* 0x0000000804047890 */ /* 0x001fc8000ff1e0ff */
[----:B------:R-:W-:Y:S02]  /*4580*/  UIADD3.X UR5, UPT, UPT, URZ, UR5, URZ, UP0, !UPT ;  /* 0x00000005ff057290 */ /* 0x000fe400087fe4ff */
[----:B------:R-:W-:-:S04]  /*4590*/  IMAD.U32 R4, RZ, RZ, UR4 ;  /* 0x00000004ff047e24 */ /* 0x000fc8000f8e00ff */
[----:B------:R-:W-:-:S05]  /*45a0*/  IMAD.U32 R5, RZ, RZ, UR5 ;  /* 0x00000005ff057e24 */ /* 0x000fca000f8e00ff */
[----:B------:R-:W3:Y:S02]  /*45b0*/  ATOMG.E.MAX.S32.STRONG.GPU PT, R8, desc[UR10][R4.64], R9 ;  /* 0x80000009040879a8 */ /* 0x000ee400091ef30a */
[----:B---3--:R-:W-:-:S13]  /*45c0*/  ISETP.GE.AND P0, PT, R8, R9, PT ;  /* 0x000000090800720c */ /* 0x008fda0003f06270 */
[----:B------:R-:W-:Y:S05]  /*45d0*/  @P0 BRA `(.L_x_15) ;  /* 0x0000000000100947 */ /* 0x000fea0003800000 */
[----:B------:R-:W0:Y:S02]  /*45e0*/  LDC.64 R8, c[0x0][0x3c0] ;  /* 0x0000f000ff087b82 */ /* 0x000e240000000a00 */
[----:B0-----:R4:W5:Y:S04]  /*45f0*/  ATOMG.E.EXCH.STRONG.GPU PT, RZ, desc[UR10][R8.64], R7 ;  /* 0x8000000708ff79a8 */ /* 0x001968000c1ef10a */
[----:B------:R4:W5:Y:S04]  /*4600*/  ATOMG.E.EXCH.STRONG.GPU PT, RZ, desc[UR10][R4.64+-0x4], R6 ;  /* 0xfffffc0604ff79a8 */ /* 0x000968000c1ef10a */
[----:B------:R4:W5:Y:S02]  /*4610*/  ATOMG.E.EXCH.STRONG.GPU PT, RZ, desc[UR10][R4.64+0x4], R2 ;  /* 0x8000040204ff79a8 */ /* 0x000964000c1ef10a */
.L_x_15:
[----:B------:R-:W-:Y:S05]  /*4620*/  BSYNC.RECONVERGENT B0 ;  /* 0x0000000000007941 */ /* 0x000fea0003800200 */
.L_x_14:
[----:B------:R-:W-:-:S05]  /*4630*/  VIADD R3, R3, UR9 ;  /* 0x0000000903037c36 */ /* 0x000fca0008000000 */
[----:B------:R-:W-:-:S13]  /*4640*/  ISETP.GE.U32.AND P0, PT, R3, 0x55ff, PT ;  /* 0x000055ff0300780c */ /* 0x000fda0003f06070 */
[----:B------:R-:W-:Y:S05]  /*4650*/  @!P0 BRA `(.L_x_46) ;  /* 0xffffffcc00e48947 */ /* 0x000fea000383ffff */
[----:B------:R-:W-:Y:S05]  /*4660*/  EXIT ;  /* 0x000000000000794d */ /* 0x000fea0003800000 */
.L_x_47:
[----:B------:R-:W-:-:S00]  /*4670*/  BRA `(.L_x_47) ;  /* 0xfffffffc00fc7947 */ /* 0x000fc0000383ffff */
[----:B------:R-:W-:-:S00]  /*4680*/  NOP ;  /* 0x0000000000007918 */ /* 0x000fc00000000000 */
[----:B------:R-:W-:-:S00]  /*4690*/  NOP ;  /* 0x0000000000007918 */ /* 0x000fc00000000000 */
[----:B------:R-:W-:-:S00]  /*46a0*/  NOP ;  /* 0x0000000000007918 */ /* 0x000fc00000000000 */
[----:B------:R-:W-:-:S00]  /*46b0*/  NOP ;  /* 0x0000000000007918 */ /* 0x000fc00000000000 */
[----:B------:R-:W-:-:S00]  /*46c0*/  NOP ;  /* 0x0000000000007918 */ /* 0x000fc00000000000 */
[----:B------:R-:W-:-:S00]  /*46d0*/  NOP ;  /* 0x0000000000007918 */ /* 0x000fc00000000000 */
[----:B------:R-:W-:-:S00]  /*46e0*/  NOP ;  /* 0x0000000000007918 */ /* 0x000fc00000000000 */
[----:B------:R-:W-:-:S00]  /*46f0*/  NOP ;  /* 0x0000000000007918 */ /* 0x000fc00000000000 */
.L_x_113:


//--------------------- .text._Z13row_traversaliPjmPiS0_S_iS0_S0_S0_ --------------------------
	.section	.text._Z13row_traversaliPjmPiS0_S_iS0_S0_S0_,"ax",@progbits
	.align	128
        .global         _Z13row_traversaliPjmPiS0_S_iS0_S0_S0_
        .type           _Z13row_traversaliPjmPiS0_S_iS0_S0_S0_,@function
        .size           _Z13row_traversaliPjmPiS0_S_iS0_S0_S0_,(.L_x_114 - _Z13row_traversaliPjmPiS0_S_iS0_S0_S0_)
        .other          _Z13row_traversaliPjmPiS0_S_iS0_S0_S0_,@"STO_CUDA_ENTRY STV_DEFAULT"
_Z13row_traversaliPjmPiS0_S_iS0_S0_S0_:
.text._Z13row_traversaliPjmPiS0_S_iS0_S0_S0_:
        /* <DEDUP_REMOVED lines=58> */
.L_x_52:
        /* <DEDUP_REMOVED lines=8> */
.L_x_51:
[----:B------:R-:W-:Y:S05]  /*0420*/  BSYNC.RECONVERGENT B1 ;  /* 0x0000000000017941 */ /* 0x000fea0003800200 */
.L_x_50:
[----:B------:R-:W-:Y:S05]  /*0430*/  @!P1 BRA `(.L_x_49) ;  /* 0x00000000006c9947 */ /* 0x000fea0003800000 */
[----:B------:R-:W1:Y:S01]  /*0440*/  S2R R9, SR_CgaCtaId ;  /* 0x0000000000097919 */ /* 0x000e620000008800 */
[----:B------:R-:W-:-:S04]  /*0450*/  MOV R2, 0x400 ;  /* 0x0000040000027802 */ /* 0x000fc80000000f00 */
[----:B-1----:R-:W-:-:S07]  /*0460*/  LEA R2, R9, R2, 0x18 ;  /* 0x0000000209027211 */ /* 0x002fce00078ec0ff */
.L_x_53:
        /* <DEDUP_REMOVED lines=24> */
.L_x_49:
[----:B------:R-:W-:Y:S05]  /*05f0*/  BSYNC.RECONVERGENT B0 ;  /* 0x0000000000007941 */ /* 0x000fea0003800200 */
.L_x_48:
        /* <DEDUP_REMOVED lines=16> */
[----:B------:R-:W-:-:S02]  /*0700*/  UIADD3 UR4, UPT, UPT, UR13, -0x1, URZ ;  /* 0xffffffff0d047890 */ /* 0x000fc4000fffe0ff */
[----:B------:R-:W-:Y:S02]  /*0710*/  ULOP3.LUT UR16, UR12, 0xfffffff8, URZ, 0xc0, !UPT ;  /* 0xfffffff80c107892 */ /* 0x000fe4000f8ec0ff */
[----:B------:R-:W-:Y:S02]  /*0720*/  ULOP3.LUT UR17, UR12, 0x1, URZ, 0xc0, !UPT ;  /* 0x000000010c117892 */ /* 0x000fe4000f8ec0ff */
[----:B------:R-:W-:Y:S02]  /*0730*/  UIADD3 UR15, UPT, UPT, UR14, -0x1, URZ ;  /* 0xffffffff0e0f7890 */ /* 0x000fe4000fffe0ff */
[----:B------:R-:W-:-:S11]  /*0740*/  UISETP.GE.U32.AND UP0, UPT, UR4, 0x3, UPT ;  /* 0x000000030400788c */ /* 0x000fd6000bf06070 */
.L_x_61:
[----:B------:R-:W-:Y:S01]  /*0750*/  UISETP.GT.AND UP1, UPT, UR10, UR7, UPT ;  /* 0x000000070a00728c */ /* 0x000fe2000bf24270 */
[----:B------:R-:W-:-:S08]  /*0760*/  PLOP3.LUT P0, PT, PT, PT, PT, 0x8, 0x80 ;  /* 0x000000000080781c */ /* 0x000fd00003f0e170 */
[----:B------:R-:W-:Y:S05]  /*0770*/  BRA.U !UP1, `(.L_x_55) ;  /* 0x0000000d09707547 */ /* 0x000fea000b800000 */
[----:B------:R-:W2:Y:S01]  /*0780*/  LDC.64 R4, c[0x0][0x388] ;  /* 0x0000e200ff047b82 */ /* 0x000ea20000000a00 */
[----:B------:R-:W2:Y:S01]  /*0790*/  LDCU.64 UR4, c[0x0][0x390] ;  /* 0x00007200ff0477ac */ /* 0x000ea20008000a00 */
[----:B-1----:R-:W-:Y:S02]  /*07a0*/  IMAD.MOV.U32 R25, RZ, RZ, RZ ;  /* 0x000000ffff197224 */ /* 0x002fe400078e00ff */
[----:B0-----:R-:W-:Y:S01]  /*07b0*/  IMAD.U32 R11, RZ, RZ, UR7 ;  /* 0x00000007ff0b7e24 */ /* 0x001fe2000f8e00ff */
[----:B------:R-:W-:Y:S01]  /*07c0*/  UISETP.GE.U32.AND UP1, UPT, UR6, 0x7, UPT ;  /* 0x000000070600788c */ /* 0x000fe2000bf26070 */
[----:B--2---:R-:W-:-:S04]  /*07d0*/  IMAD.WIDE.U32 R4, R2, UR4, R4 ;  /* 0x0000000402047c25 */ /* 0x004fc8000f8e0004 */
[----:B------:R-:W-:-:S04]  /*07e0*/  IMAD R5, R2, UR5, R5 ;  /* 0x0000000502057c24 */ /* 0x000fc8000f8e0205 */
[----:B------:R-:W-:Y:S05]  /*07f0*/  BRA.U !UP1, `(.L_x_56) ;  /* 0x0000000509a07547 */ /* 0x000fea000b800000 */
[----:B------:R-:W0:Y:S01]  /*0800*/  S2R R9, SR_CgaCtaId ;  /* 0x0000000000097919 */ /* 0x000e220000008800 */
[----:B------:R-:W1:Y:S01]  /*0810*/  LDC.64 R6, c[0x0][0x398] ;  /* 0x0000e600ff067b82 */ /* 0x000e620000000a00 */
[----:B------:R-:W-:Y:S01]  /*0820*/  MOV R10, 0x400 ;  /* 0x00000400000a7802 */ /* 0x000fe20000000f00 */
[----:B------:R-:W-:Y:S02]  /*0830*/  IMAD.MOV.U32 R25, RZ, RZ, RZ ;  /* 0x000000ffff197224 */ /* 0x000fe400078e00ff */
[----:B------:R-:W-:Y:S02]  /*0840*/  IMAD.U32 R11, RZ, RZ, UR7 ;  /* 0x00000007ff0b7e24 */ /* 0x000fe4000f8e00ff */
[----:B------:R-:W-:Y:S01]  /*0850*/  IMAD.MOV.U32 R21, RZ, RZ, RZ ;  /* 0x000000ffff157224 */ /* 0x000fe200078e00ff */
[----:B0-----:R-:W-:-:S07]  /*0860*/  LEA R10, R9, R10, 0x18 ;  /* 0x0000000a090a7211 */ /* 0x001fce00078ec0ff */
.L_x_57:
[----:B-1----:R-:W-:-:S05]  /*0870*/  IMAD.WIDE R8, R11, 0x4, R6 ;  /* 0x000000040b087825 */ /* 0x002fca00078e0206 */
[----:B------:R-:W2:Y:S04]  /*0880*/  LDG.E R23, desc[UR8][R8.64+0x4] ;  /* 0x0000040808177981 */ /* 0x000ea8000c1e1900 */
[----:B------:R-:W3:Y:S04]  /*0890*/  LDG.E R22, desc[UR8][R8.64] ;  /* 0x0000000808167981 */ /* 0x000ee8000c1e1900 */
[----:B------:R-:W4:Y:S04]  /*08a0*/  LDG.E R20, desc[UR8][R8.64+0x8] ;  /* 0x0000080808147981 */ /* 0x000f28000c1e1900 */
[----:B------:R-:W5:Y:S04]  /*08b0*/  LDG.E R12, desc[UR8][R8.64+0xc] ;  /* 0x00000c08080c7981 */ /* 0x000f68000c1e1900 */
[----:B------:R-:W4:Y:S01]  /*08c0*/  LDG.E R24, desc[UR8][R8.64+0x1c] ;  /* 0x00001c0808187981 */ /* 0x000f22000c1e1900 */
[----:B--2---:R-:W-:-:S02]  /*08d0*/  SHF.R.S32.HI R14, RZ, 0x1f, R23 ;  /* 0x0000001fff0e7819 */ /* 0x004fc40000011417 */
[----:B---3--:R-:W-:Y:S02]  /*08e0*/  SHF.R.S32.HI R13, RZ, 0x1f, R22 ;  /* 0x0000001fff0d7819 */ /* 0x008fe40000011416 */
        /* <DEDUP_REMOVED lines=8> */
[--C-:B------:R-:W-:Y:S02]  /*0970*/  IMAD R28, R19, 0x4, R10.reuse ;  /* 0x00000004131c7824 */ /* 0x100fe400078e020a */
[----:B------:R-:W-:Y:S01]  /*0980*/  IMAD R13, R13, 0x4, R10 ;  /* 0x000000040d0d7824 */ /* 0x000fe200078e020a */
[----:B-----5:R-:W-:Y:S01]  /*0990*/  SHF.R.S32.HI R18, RZ, 0x1f, R12 ;  /* 0x0000001fff127819 */ /* 0x020fe2000001140c */
[----:B------:R-:W5:Y:S04]  /*09a0*/  LDG.E R17, desc[UR8][R8.64+0x14] ;  /* 0x0000140808117981 */ /* 0x000f68000c1e1900 */
[----:B------:R-:W2:Y:S04]  /*09b0*/  LDS R28, [R28] ;  /* 0x000000001c1c7984 */ /* 0x000ea80000000800 */
[----:B------:R0:W3:Y:S01]  /*09c0*/  LDS R29, [R13] ;  /* 0x000000000d1d7984 */ /* 0x0000e20000000800 */
[----:B----4-:R-:W-:-:S04]  /*09d0*/  SHF.R.S32.HI R19, RZ, 0x1f, R20 ;  /* 0x0000001fff137819 */ /* 0x010fc80000011414 */
[----:B------:R-:W-:Y:S02]  /*09e0*/  LEA.HI R19, R19, R20, RZ, 0x5 ;  /* 0x0000001413137211 */ /* 0x000fe400078f28ff */
[----:B------:R-:W-:Y:S01]  /*09f0*/  LEA.HI R26, R18, R12, RZ, 0x5 ;  /* 0x0000000c121a7211 */ /* 0x000fe200078f28ff */
[----:B0-----:R-:W4:Y:S01]  /*0a00*/  LDG.E R13, desc[UR8][R8.64+0x10] ;  /* 0x00001008080d7981 */ /* 0x001f22000c1e1900 */
[----:B------:R-:W-:-:S05]  /*0a10*/  SHF.R.S32.HI R27, RZ, 0x5, R19 ;  /* 0x00000005ff1b7819 */ /* 0x000fca0000011413 */
[----:B------:R-:W-:Y:S01]  /*0a20*/  IMAD.WIDE R18, R27, 0x4, R4 ;  /* 0x000000041b127825 */ /* 0x000fe200078e0204 */
[----:B------:R-:W-:-:S05]  /*0a30*/  SHF.R.S32.HI R26, RZ, 0x5, R26 ;  /* 0x00000005ff1a7819 */ /* 0x000fca000001141a */
[----:B------:R0:W4:Y:S01]  /*0a40*/  LDG.E R18, desc[UR8][R18.64] ;  /* 0x0000000812127981 */ /* 0x000122000c1e1900 */
[----:B------:R-:W-:-:S06]  /*0a50*/  IMAD R27, R27, 0x4, R10 ;  /* 0x000000041b1b7824 */ /* 0x000fcc00078e020a */
[----:B------:R-:W1:Y:S01]  /*0a60*/  LDS R27, [R27] ;  /* 0x000000001b1b7984 */ /* 0x000e620000000800 */
[----:B--2---:R-:W-:-:S03]  /*0a70*/  LOP3.LUT R28, R28, R16, RZ, 0xc0, !PT ;  /* 0x000000101c1c7212 */ /* 0x004fc600078ec0ff */
[----:B------:R5:W2:Y:S01]  /*0a80*/  LDG.E R16, desc[UR8][R8.64+0x18] ;  /* 0x0000180808107981 */ /* 0x000aa2000c1e1900 */
[----:B---3--:R-:W-:Y:S01]  /*0a90*/  LOP3.LUT R29, R29, R14, RZ, 0xc0, !PT ;  /* 0x0000000e1d1d7212 */ /* 0x008fe200078ec0ff */
[----:B------:R-:W-:-:S06]  /*0aa0*/  IMAD.WIDE R14, R26, 0x4, R4 ;  /* 0x000000041a0e7825 */ /* 0x000fcc00078e0204 */
[----:B------:R1:W3:Y:S01]  /*0ab0*/  LDG.E R14, desc[UR8][R14.64] ;  /* 0x000000080e0e7981 */ /* 0x0002e2000c1e1900 */
[----:B------:R-:W-:-:S05]  /*0ac0*/  IMAD R26, R26, 0x4, R10 ;  /* 0x000000041a1a7824 */ /* 0x000fca00078e020a */
[----:B0-----:R0:W3:Y:S01]  /*0ad0*/  LDS R19, [R26] ;  /* 0x000000001a137984 */ /* 0x0010e20000000800 */
[----:B------:R-:W-:Y:S02]  /*0ae0*/  SHF.R.W.U32.HI R28, RZ, R23, R28 ;  /* 0x00000017ff1c7219 */ /* 0x000fe40000011e1c */
[----:B-----5:R-:W-:Y:S02]  /*0af0*/  SHF.R.S32.HI R8, RZ, 0x1f, R17 ;  /* 0x0000001fff087819 */ /* 0x020fe40000011411 */
[----:B------:R-:W-:Y:S02]  /*0b00*/  SHF.R.W.U32.HI R29, RZ, R22, R29 ;  /* 0x00000016ff1d7219 */ /* 0x000fe40000011e1d */
[----:B----4-:R-:W-:Y:S02]  /*0b10*/  SHF.R.S32.HI R23, RZ, 0x1f, R13 ;  /* 0x0000001fff177819 */ /* 0x010fe4000001140d */
[----:B0-----:R-:W-:Y:S02]  /*0b20*/  LEA.HI R26, R8, R17, RZ, 0x5 ;  /* 0x00000011081a7211 */ /* 0x001fe400078f28ff */
[----:B------:R-:W-:-:S02]  /*0b30*/  LEA.HI R23, R23, R13, RZ, 0x5 ;  /* 0x0000000d17177211 */ /* 0x000fc400078f28ff */
[----:B-1----:R-:W-:-:S04]  /*0b40*/  LOP3.LUT R15, R27, R18, RZ, 0xc0, !PT ;  /* 0x000000121b0f7212 */ /* 0x002fc800078ec0ff */
[----:B------:R-:W-:Y:S02]  /*0b50*/  SHF.R.W.U32.HI R20, RZ, R20, R15 ;  /* 0x00000014ff147219 */ /* 0x000fe40000011e0f */
[----:B------:R-:W-:Y:S02]  /*0b60*/  SHF.R.S32.HI R15, RZ, 0x1f, R24 ;  /* 0x0000001fff0f7819 */ /* 0x000fe40000011418 */
[----:B------:R-:W-:Y:S02]  /*0b70*/  LOP3.LUT R22, R29, 0x1, RZ, 0xc0, !PT ;  /* 0x000000011d167812 */ /* 0x000fe400078ec0ff */
[----:B------:R-:W-:Y:S02]  /*0b80*/  LOP3.LUT R28, R28, 0x1, RZ, 0xc0, !PT ;  /* 0x000000011c1c7812 */ /* 0x000fe400078ec0ff */
[----:B------:R-:W-:Y:S02]  /*0b90*/  SHF.R.S32.HI R27, RZ, 0x5, R23 ;  /* 0x00000005ff1b7819 */ /* 0x000fe40000011417 */
[----:B------:R-:W-:-:S02]  /*0ba0*/  LEA.HI R15, R15, R24, RZ, 0x5 ;  /* 0x000000180f0f7211 */ /* 0x000fc400078f28ff */
[----:B------:R-:W-:Y:S02]  /*0bb0*/  SHF.R.S32.HI R26, RZ, 0x5, R26 ;  /* 0x00000005ff1a7819 */ /* 0x000fe4000001141a */
[----:B------:R-:W-:Y:S02]  /*0bc0*/  IADD3 R25, PT, PT, R28, R22, R25 ;  /* 0x000000161c197210 */ /* 0x000fe40007ffe019 */
[----:B------:R-:W-:-:S05]  /*0bd0*/  SHF.R.S32.HI R28, RZ, 0x5, R15 ;  /* 0x00000005ff1c7819 */ /* 0x000fca000001140f */
[----:B------:R-:W-:-:S06]  /*0be0*/  IMAD.WIDE R22, R28, 0x4, R4 ;  /* 0x000000041c167825 */ /* 0x000fcc00078e0204 */
[----:B------:R-:W4:Y:S01]  /*0bf0*/  LDG.E R22, desc[UR8][R22.64] ;  /* 0x0000000816167981 */ /* 0x000f22000c1e1900 */
[----:B--2---:R-:W-:-:S04]  /*0c00*/  SHF.R.S32.HI R9, RZ, 0x1f, R16 ;  /* 0x0000001fff097819 */ /* 0x004fc80000011410 */
[----:B------:R-:W-:Y:S01]  /*0c10*/  LEA.HI R29, R9, R16, RZ, 0x5 ;  /* 0x00000010091d7211 */ /* 0x000fe200078f28ff */
[----:B------:R-:W-:-:S03]  /*0c20*/  IMAD.WIDE R8, R27, 0x4, R4 ;  /* 0x000000041b087825 */ /* 0x000fc600078e0204 */
[----:B------:R-:W-:Y:S02]  /*0c30*/  SHF.R.S32.HI R29, RZ, 0x5, R29 ;  /* 0x00000005ff1d7819 */ /* 0x000fe4000001141d */
[----:B---3--:R-:W-:Y:S01]  /*0c40*/  LOP3.LUT R19, R19, R14, RZ, 0xc0, !PT ;  /* 0x0000000e13137212 */ /* 0x008fe200078ec0ff */
[----:B------:R-:W-:Y:S01]  /*0c50*/  IMAD.WIDE R14, R26, 0x4, R4 ;  /* 0x000000041a0e7825 */ /* 0x000fe200078e0204 */
[----:B------:R-:W2:Y:S02]  /*0c60*/  LDG.E R8, desc[UR8][R8.64] ;  /* 0x0000000808087981 */ /* 0x000ea4000c1e1900 */
[----:B------:R-:W-:Y:S01]  /*0c70*/  SHF.R.W.U32.HI R12, RZ, R12, R19 ;  /* 0x0000000cff0c7219 */ /* 0x000fe20000011e13 */
[----:B------:R-:W-:Y:S02]  /*0c80*/  IMAD.WIDE R18, R29, 0x4, R4 ;  /* 0x000000041d127825 */ /* 0x000fe400078e0204 */
[----:B------:R0:W3:Y:S04]  /*0c90*/  LDG.E R14, desc[UR8][R14.64] ;  /* 0x000000080e0e7981 */ /* 0x0000e8000c1e1900 */
[----:B------:R-:W5:Y:S01]  /*0ca0*/  LDG.E R18, desc[UR8][R18.64] ;  /* 0x0000000812127981 */ /* 0x000f62000c1e1900 */
[----:B------:R-:W-:-:S02]  /*0cb0*/  IMAD R27, R27, 0x4, R10 ;  /* 0x000000041b1b7824 */ /* 0x000fc400078e020a */
[----:B0-----:R-:W-:-:S03]  /*0cc0*/  IMAD R15, R26, 0x4, R10 ;  /* 0x000000041a0f7824 */ /* 0x001fc600078e020a */
[----:B------:R0:W-:Y:S01]  /*0cd0*/  LDS R26, [R27] ;  /* 0x000000001b1a7984 */ /* 0x0001e20000000800 */
[----:B------:R-:W-:-:S05]  /*0ce0*/  IMAD R28, R28, 0x4, R10 ;  /* 0x000000041c1c7824 */ /* 0x000fca00078e020a */
[----:B------:R-:W4:Y:S01]  /*0cf0*/  LDS R9, [R28] ;  /* 0x000000001c097984 */ /* 0x000f220000000800 */
[----:B0-----:R-:W-:-:S03]  /*0d00*/  IMAD R27, R29, 0x4, R10 ;  /* 0x000000041d1b7824 */ /* 0x001fc600078e020a */
[----:B------:R4:W3:Y:S04]  /*0d10*/  LDS R29, [R15] ;  /* 0x000000000f1d7984 */ /* 0x0008e80000000800 */
[----:B------:R-:W5:Y:S01]  /*0d20*/  LDS R27, [R27] ;  /* 0x000000001b1b7984 */ /* 0x000f620000000800 */
[----:B------:R-:W-:Y:S01]  /*0d30*/  VIADD R21, R21, 0x8 ;  /* 0x0000000815157836 */ /* 0x000fe20000000000 */
[----:B------:R-:W-:-:S04]  /*0d40*/  LOP3.LUT R20, R20, 0x1, RZ, 0xc0, !PT ;  /* 0x0000000114147812 */ /* 0x000fc800078ec0ff */
[----:B------:R-:W-:Y:S02]  /*0d50*/  ISETP.NE.AND P0, PT, R21, UR16, PT ;  /* 0x0000001015007c0c */ /* 0x000fe4000bf05270 */
[----:B------:R-:W-:-:S04]  /*0d60*/  LOP3.LUT R12, R12, 0x1, RZ, 0xc0, !PT ;  /* 0x000000010c0c7812 */ /* 0x000fc800078ec0ff */
[----:B------:R-:W-:Y:S01]  /*0d70*/  IADD3 R12, PT, PT, R12, R20, R25 ;  /* 0x000000140c0c7210 */ /* 0x000fe20007ffe019 */
[----:B------:R-:W-:Y:S01]  /*0d80*/  VIADD R11, R11, 0x8 ;  /* 0x000000080b0b7836 */ /* 0x000fe20000000000 */
[----:B----4-:R-:W-:-:S04]  /*0d90*/  LOP3.LUT R15, R9, R22, RZ, 0xc0, !PT ;  /* 0x00000016090f7212 */ /* 0x010fc800078ec0ff */
[----:B------:R-:W-:-:S04]  /*0da0*/  SHF.R.W.U32.HI R15, RZ, R24, R15 ;  /* 0x00000018ff0f7219 */ /* 0x000fc80000011e0f */
[----:B------:R-:W-:Y:S02]  /*0db0*/  LOP3.LUT R15, R15, 0x1, RZ, 0xc0, !PT ;  /* 0x000000010f0f7812 */ /* 0x000fe400078ec0ff */
[----:B--2---:R-:W-:Y:S02]  /*0dc0*/  LOP3.LUT R8, R26, R8, RZ, 0xc0, !PT ;  /* 0x000000081a087212 */ /* 0x004fe400078ec0ff */
[----:B---3--:R-:W-:Y:S02]  /*0dd0*/  LOP3.LUT R14, R29, R14, RZ, 0xc0, !PT ;  /* 0x0000000e1d0e7212 */ /* 0x008fe400078ec0ff */
[----:B------:R-:W-:Y:S02]  /*0de0*/  SHF.R.W.U32.HI R8, RZ, R13, R8 ;  /* 0x0000000dff087219 */ /* 0x000fe40000011e08 */
[----:B------:R-:W-:Y:S02]  /*0df0*/  SHF.R.W.U32.HI R14, RZ, R17, R14 ;  /* 0x00000011ff0e7219 */ /* 0x000fe40000011e0e */
[----:B-----5:R-:W-:-:S02]  /*0e00*/  LOP3.LUT R13, R27, R18, RZ, 0xc0, !PT ;  /* 0x000000121b0d7212 */ /* 0x020fc400078ec0ff */
[----:B------:R-:W-:Y:S02]  /*0e10*/  LOP3.LUT R9, R8, 0x1, RZ, 0xc0, !PT ;  /* 0x0000000108097812 */ /* 0x000fe400078ec0ff */
[----:B------:R-:W-:Y:S02]  /*0e20*/  LOP3.LUT R14, R14, 0x1, RZ, 0xc0, !PT ;  /* 0x000000010e0e7812 */ /* 0x000fe400078ec0ff */
[----:B------:R-:W-:Y:S02]  /*0e30*/  SHF.R.W.U32.HI R13, RZ, R16, R13 ;  /* 0x00000010ff0d7219 */ /* 0x000fe40000011e0d */
[----:B------:R-:W-:Y:S02]  /*0e40*/  IADD3 R9, PT, PT, R14, R9, R12 ;  /* 0x000000090e097210 */ /* 0x000fe40007ffe00c */
[----:B------:R-:W-:-:S04]  /*0e50*/  LOP3.LUT R8, R13, 0x1, RZ, 0xc0, !PT ;  /* 0x000000010d087812 */ /* 0x000fc800078ec0ff */
[----:B------:R-:W-:Y:S01]  /*0e60*/  IADD3 R25, PT, PT, R15, R8, R9 ;  /* 0x000000080f197210 */ /* 0x000fe20007ffe009 */
[----:B------:R-:W-:Y:S06]  /*0e70*/  @P0 BRA `(.L_x_57) ;  /* 0xfffffff8007c0947 */ /* 0x000fec000383ffff */
.L_x_56:
[----:B------:R-:W-:-:S09]  /*0e80*/  UISETP.NE.AND UP1, UPT, UR13, URZ, UPT ;  /* 0x000000ff0d00728c */ /* 0x000fd2000bf25270 */
[----:B------:R-:W-:Y:S05]  /*0e90*/  BRA.U !UP1, `(.L_x_58) ;  /* 0x0000000509a47547 */ /* 0x000fea000b800000 */
[----:B------:R-:W-:Y:S01]  /*0ea0*/  UISETP.NE.AND UP1, UPT, UR14, URZ, UPT ;  /* 0x000000ff0e00728c */ /* 0x000fe2000bf25270 */
[----:B------:R-:W-:Y:S10]  /*0eb0*/  BRA.U !UP0, `(.L_x_59) ;  /* 0x0000000108d07547 */ /* 0x000ff4000b800000 */
[----:B------:R-:W0:Y:S02]  /*0ec0*/  LDC.64 R6, c[0x0][0x398] ;  /* 0x0000e600ff067b82 */ /* 0x000e240000000a00 */
[----:B0-----:R-:W-:-:S05]  /*0ed0*/  IMAD.WIDE R6, R11, 0x4, R6 ;  /* 0x000000040b067825 */ /* 0x001fca00078e0206 */
[----:B------:R-:W2:Y:S04]  /*0ee0*/  LDG.E R17, desc[UR8][R6.64] ;  /* 0x0000000806117981 */ /* 0x000ea8000c1e1900 */
        /* <DEDUP_REMOVED lines=49> */
.L_x_59:
[----:B------:R-:W-:Y:S05]  /*1200*/  BRA.U !UP1, `(.L_x_58) ;  /* 0x0000000109c87547 */ /* 0x000fea000b800000 */
[----:B------:R-:W-:Y:S02]  /*1210*/  UISETP.NE.AND UP1, UPT, UR15, URZ, UPT ;  /* 0x000000ff0f00728c */ /* 0x000fe4000bf25270 */
[----:B------:R-:W-:-:S07]  /*1220*/  UISETP.NE.AND UP2, UPT, UR17, URZ, UPT ;  /* 0x000000ff1100728c */ /* 0x000fce000bf45270 */
[----:B------:R-:W-:Y:S05]  /*1230*/  BRA.U !UP1, `(.L_x_60) ;  /* 0x0000000109747547 */ /* 0x000fea000b800000 */
[----:B------:R-:W0:Y:S02]  /*1240*/  LDC.64 R6, c[0x0][0x398] ;  /* 0x0000e600ff067b82 */ /* 0x000e240000000a00 */
[----:B0-----:R-:W-:-:S05]  /*1250*/  IMAD.WIDE R8, R11, 0x4, R6 ;  /* 0x000000040b087825 */ /* 0x001fca00078e0206 */
        /* <DEDUP_REMOVED lines=27> */
.L_x_60:
[----:B------:R-:W-:Y:S05]  /*1410*/  BRA.U !UP2, `(.L_x_58) ;  /* 0x000000010a447547 */ /* 0x000fea000b800000 */
[----:B------:R-:W0:Y:S02]  /*1420*/  LDC.64 R6, c[0x0][0x398] ;  /* 0x0000e600ff067b82 */ /* 0x000e240000000a00 */
[----:B0-----:R-:W-:-:S06]  /*1430*/  IMAD.WIDE R6, R11, 0x4, R6 ;  /* 0x000000040b067825 */ /* 0x001fcc00078e0206 */
[----:B------:R-:W2:Y:S01]  /*1440*/  LDG.E R6, desc[UR8][R6.64] ;  /* 0x0000000806067981 */ /* 0x000ea2000c1e1900 */
[----:B------:R-:W0:Y:S01]  /*1450*/  S2R R11, SR_CgaCtaId ;  /* 0x00000000000b7919 */ /* 0x000e220000008800 */
[----:B------:R-:W-:Y:S02]  /*1460*/  MOV R8, 0x400 ;  /* 0x0000040000087802 */ /* 0x000fe40000000f00 */
        /* <DEDUP_REMOVED lines=12> */
.L_x_58:
[----:B------:R-:W-:-:S13]  /*1530*/  ISETP.NE.AND P0, PT, R25, RZ, PT ;  /* 0x000000ff1900720c */ /* 0x000fda0003f05270 */
.L_x_55:
        /* <DEDUP_REMOVED lines=10> */
.L_x_54:
[----:B------:R-:W-:Y:S01]  /*15e0*/  BAR.SYNC.DEFER_BLOCKING 0x0 ;  /* 0x0000000000007b1d */ /* 0x000fe20000010000 */
[----:B------:R-:W-:-:S12]  /*15f0*/  ULOP3.LUT UR13, UR12, 0xfffffffc, URZ, 0xc0, !UPT ;  /* 0xfffffffc0c0d7892 */ /* 0x000fd8000f8ec0ff */
.L_x_105:
[----:B--23--:R-:W2:Y:S01]  /*1600*/  S2R R6, SR_CgaCtaId ;  /* 0x0000000000067919 */ /* 0x00cea20000008800 */
[----:B------:R-:W-:Y:S01]  /*1610*/  MOV R7, 0x400 ;  /* 0x0000040000077802 */ /* 0x000fe20000000f00 */
[----:B------:R-:W-:Y:S04]  /*1620*/  BSSY.RECONVERGENT B0, `(.L_x_62) ;  /* 0x0000359000007945 */ /* 0x000fe80003800200 */
[----:B------:R-:W-:-:S05]  /*1630*/  VIADD R5, R7, 0xac0 ;  /* 0x00000ac007057836 */ /* 0x000fca0000000000 */
[----:B--2---:R-:W-:-:S05]  /*1640*/  LEA R2, R6, R5, 0x18 ;  /* 0x0000000506027211 */ /* 0x004fca00078ec0ff */
[----:B------:R-:W-:-:S06]  /*1650*/  IMAD.IADD R2, R2, 0x1, R3 ;  /* 0x0000000102027824 */ /* 0x000fcc00078e0203 */
[----:B------:R-:W2:Y:S02]  /*1660*/  LDS.U8 R2, [R2] ;  /* 0x0000000002027984 */ /* 0x000ea40000000000 */
[----:B--2---:R-:W-:-:S04]  /*1670*/  ISETP.NE.AND P0, PT, R2, RZ, PT ;  /* 0x000000ff0200720c */ /* 0x004fc80003f05270 */
[----:B------:R-:W-:-:S13]  /*1680*/  ISETP.LT.OR P0, PT, R3, R0, !P0 ;  /* 0x000000000300720c */ /* 0x000fda0004701670 */
[----:B-----5:R-:W-:Y:S05]  /*1690*/  @P0 BRA `(.L_x_63) ;  /* 0x0000003400440947 */ /* 0x020fea0003800000 */
        /* <DEDUP_REMOVED lines=16> */
.L_x_64:
        /* <DEDUP_REMOVED lines=80> */
[----:B------:R-:W-:Y:S01]  /*1ca0*/  SHF.R.S32.HI R5, RZ, 0x1f, R0 ;  /* 0x0000001fff057819 */ /* 0x000fe20000011400 */
[----:B------:R-:W-:Y:S01]  /*1cb0*/  IMAD.MOV.U32 R2, RZ, RZ, 0x1 ;  /* 0x00000001ff027424 */ /* 0x000fe200078e00ff */
[----:B01----:R-:W-:Y:S01]  /*1cc0*/  SHF.R.U32.HI R8, RZ, 0x5, R3 ;  /* 0x00000005ff087819 */ /* 0x003fe20000011603 */
[----:B------:R-:W0:Y:S01]  /*1cd0*/  LDC.64 R10, c[0x0][0x388] ;  /* 0x0000e200ff0a7b82 */ /* 0x000e220000000a00 */
[----:B------:R-:W-:Y:S01]  /*1ce0*/  LEA.HI R5, R5, R0, RZ, 0x5 ;  /* 0x0000000005057211 */ /* 0x000fe200078f28ff */
[----:B------:R-:W0:Y:S03]  /*1cf0*/  LDCU.64 UR4, c[0x0][0x390] ;  /* 0x00007200ff0477ac */ /* 0x000e260008000a00 */
[----:B------:R-:W-:-:S04]  /*1d00*/  SHF.R.S32.HI R5, RZ, 0x5, R5 ;  /* 0x00000005ff057819 */ /* 0x000fc80000011405 */
[----:B------:R-:W-:-:S05]  /*1d10*/  LEA R9, R5, UR18, 0x2 ;  /* 0x0000001205097c11 */ /* 0x000fca000f8e10ff */
[----:B----4-:R-:W3:Y:S01]  /*1d20*/  LDL R4, [R9] ;  /* 0x0000000009047983 */ /* 0x010ee20000100800 */
[----:B------:R-:W-:Y:S02]  /*1d30*/  SHF.L.W.U32 R5, R2, R0, RZ ;  /* 0x0000000002057219 */ /* 0x000fe40000000eff */
[----:B------:R-:W-:Y:S02]  /*1d40*/  LEA R8, R8, UR18, 0x2 ;  /* 0x0000001208087c11 */ /* 0x000fe4000f8e10ff */
[----:B---3--:R-:W-:-:S05]  /*1d50*/  LOP3.LUT R4, R4, R5, RZ, 0xfc, !PT ;  /* 0x0000000504047212 */ /* 0x008fca00078efcff */
[----:B------:R1:W-:Y:S04]  /*1d60*/  STL [R9], R4 ;  /* 0x0000000409007387 */ /* 0x0003e80000100800 */
[----:B------:R-:W3:Y:S01]  /*1d70*/  LDL R5, [R8] ;  /* 0x0000000008057983 */ /* 0x000ee20000100800 */
[----:B------:R-:W-:Y:S01]  /*1d80*/  SHF.L.W.U32 R12, R2, R3, RZ ;  /* 0x00000003020c7219 */ /* 0x000fe20000000eff */
[----:B------:R-:W-:Y:S01]  /*1d90*/  UISETP.GT.AND UP0, UPT, UR10, UR7, UPT ;  /* 0x000000070a00728c */ /* 0x000fe2000bf04270 */
[----:B0-----:R-:W-:-:S04]  /*1da0*/  IMAD.WIDE.U32 R10, R3, UR4, R10 ;  /* 0x00000004030a7c25 */ /* 0x001fc8000f8e000a */
[----:B------:R-:W-:Y:S01]  /*1db0*/  IMAD R11, R3, UR5, R11 ;  /* 0x00000005030b7c24 */ /* 0x000fe2000f8e020b */
[----:B---3--:R-:W-:-:S05]  /*1dc0*/  LOP3.LUT R5, R5, R12, RZ, 0xfc, !PT ;  /* 0x0000000c05057212 */ /* 0x008fca00078efcff */
[----:B------:R1:W-:Y:S01]  /*1dd0*/  STL [R8], R5 ;  /* 0x0000000508007387 */ /* 0x0003e20000100800 */
[----:B------:R-:W-:Y:S05]  /*1de0*/  BRA.U !UP0, `(.L_x_65) ;  /* 0x0000000908f87547 */ /* 0x000fea000b800000 */
[----:B-1----:R-:W-:Y:S02]  /*1df0*/  IMAD.U32 R8, RZ, RZ, UR12 ;  /* 0x0000000cff087e24 */ /* 0x002fe4000f8e00ff */
[----:B------:R-:W-:-:S03]  /*1e00*/  IMAD.U32 R9, RZ, RZ, UR7 ;  /* 0x00000007ff097e24 */ /* 0x000fc6000f8e00ff */
[----:B------:R-:W-:-:S04]  /*1e10*/  LOP3.LUT R8, R8, 0x3, RZ, 0xc0, !PT ;  /* 0x0000000308087812 */ /* 0x000fc800078ec0ff */
[----:B------:R-:W-:-:S13]  /*1e20*/  ISETP.NE.AND P0, PT, R8, RZ, PT ;  /* 0x000000ff0800720c */ /* 0x000fda0003f05270 */
[----:B------:R-:W-:Y:S05]  /*1e30*/  @!P0 BRA `(.L_x_66) ;  /* 0x0000000400588947 */ /* 0x000fea0003800000 */
[----:B------:R-:W0:Y:S01]  /*1e40*/  LDC.64 R4, c[0x0][0x398] ;  /* 0x0000e600ff047b82 */ /* 0x000e220000000a00 */
[----:B------:R-:W-:-:S04]  /*1e50*/  IMAD.U32 R9, RZ, RZ, UR7 ;  /* 0x00000007ff097e24 */ /* 0x000fc8000f8e00ff */
[----:B0-----:R-:W-:-:S05]  /*1e60*/  IMAD.WIDE R4, R9, 0x4, R4 ;  /* 0x0000000409047825 */ /* 0x001fca00078e0204 */
[----:B------:R-:W3:Y:S02]  /*1e70*/  LDG.E R9, desc[UR8][R4.64] ;  /* 0x0000000804097981 */ /* 0x000ee4000c1e1900 */
[----:B---3--:R-:W-:-:S04]  /*1e80*/  SHF.R.S32.HI R12, RZ, 0x1f, R9 ;  /* 0x0000001fff0c7819 */ /* 0x008fc80000011409 */
[----:B------:R-:W-:-:S04]  /*1e90*/  LEA.HI R12, R12, R9, RZ, 0x5 ;  /* 0x000000090c0c7211 */ /* 0x000fc800078f28ff */
[----:B------:R-:W-:-:S05]  /*1ea0*/  SHF.R.S32.HI R13, RZ, 0x5, R12 ;  /* 0x00000005ff0d7819 */ /* 0x000fca000001140c */
[----:B------:R-:W-:-:S06]  /*1eb0*/  IMAD.WIDE R14, R13, 0x4, R10 ;  /* 0x000000040d0e7825 */ /* 0x000fcc00078e020a */
[----:B------:R-:W3:Y:S01]  /*1ec0*/  LDG.E R14, desc[UR8][R14.64] ;  /* 0x000000080e0e7981 */ /* 0x000ee2000c1e1900 */
[----:B------:R-:W-:Y:S01]  /*1ed0*/  LEA R12, R6, R7, 0x18 ;  /* 0x00000007060c7211 */ /* 0x000fe200078ec0ff */
[----:B------:R-:W-:Y:S01]  /*1ee0*/  BSSY.RECONVERGENT B1, `(.L_x_67) ;  /* 0x0000012000017945 */ /* 0x000fe20003800200 */
[----:B------:R-:W-:-:S03]  /*1ef0*/  ISETP.NE.AND P1, PT, R8, 0x1, PT ;  /* 0x000000010800780c */ /* 0x000fc60003f25270 */
[----:B------:R-:W-:-:S06]  /*1f00*/  IMAD R13, R13, 0x4, R12 ;  /* 0x000000040d0d7824 */ /* 0x000fcc00078e020c */
[----:B------:R-:W3:Y:S02]  /*1f10*/  LDS R13, [R13] ;  /* 0x000000000d0d7984 */ /* 0x000ee40000000800 */
[----:B---3--:R-:W-:-:S04]  /*1f20*/  LOP3.LUT R16, R13, R14, RZ, 0xc0, !PT ;  /* 0x0000000e0d107212 */ /* 0x008fc800078ec0ff */
[----:B------:R-:W-:-:S04]  /*1f30*/  SHF.R.W.U32.HI R16, RZ, R9, R16 ;  /* 0x00000009ff107219 */ /* 0x000fc80000011e10 */
[----:B------:R-:W-:-:S04]  /*1f40*/  LOP3.LUT R16, R16, 0x1, RZ, 0xc0, !PT ;  /* 0x0000000110107812 */ /* 0x000fc800078ec0ff */
[----:B------:R-:W-:-:S13]  /*1f50*/  ISETP.NE.U32.AND P0, PT, R16, 0x1, PT ;  /* 0x000000011000780c */ /* 0x000fda0003f05070 */
[----:B------:R-:W-:Y:S05]  /*1f60*/  @P0 BRA `(.L_x_68) ;  /* 0x0000000000240947 */ /* 0x000fea0003800000 */
[----:B------:R-:W-:-:S05]  /*1f70*/  VIADD R9, R9, 0x4156 ;  /* 0x0000415609097836 */ /* 0x000fca0000000000 */
[----:B------:R-:W-:-:S04]  /*1f80*/  SHF.R.S32.HI R14, RZ, 0x1f, R9 ;  /* 0x0000001fff0e7819 */ /* 0x000fc80000011409 */
[----:B------:R-:W-:-:S04]  /*1f90*/  LEA.HI R14, R14, R9, RZ, 0x5 ;  /* 0x000000090e0e7211 */ /* 0x000fc800078f28ff */
[----:B------:R-:W-:-:S04]  /*1fa0*/  SHF.R.S32.HI R14, RZ, 0x5, R14 ;  /* 0x00000005ff0e7819 */ /* 0x000fc8000001140e */
[----:B------:R-:W-:-:S05]  /*1fb0*/  LEA R14, R14, UR18, 0x2 ;  /* 0x000000120e0e7c11 */ /* 0x000fca000f8e10ff */
[----:B------:R-:W3:Y:S01]  /*1fc0*/  LDL R13, [R14] ;  /* 0x000000000e0d7983 */ /* 0x000ee20000100800 */
[----:B------:R-:W-:-:S04]  /*1fd0*/  SHF.L.W.U32 R16, R2, R9, RZ ;  /* 0x0000000902107219 */ /* 0x000fc80000000eff */
[----:B---3--:R-:W-:-:S05]  /*1fe0*/  LOP3.LUT R13, R16, R13, RZ, 0xfc, !PT ;  /* 0x0000000d100d7212 */ /* 0x008fca00078efcff */
[----:B------:R0:W-:Y:S02]  /*1ff0*/  STL [R14], R13 ;  /* 0x0000000d0e007387 */ /* 0x0001e40000100800 */
.L_x_68:
[----:B------:R-:W-:Y:S05]  /*2000*/  BSYNC.RECONVERGENT B1 ;  /* 0x0000000000017941 */ /* 0x000fea0003800200 */
.L_x_67:
[----:B------:R-:W-:Y:S01]  /*2010*/  UIADD3 UR4, UPT, UPT, UR7, 0x1, URZ ;  /* 0x0000000107047890 */ /* 0x000fe2000fffe0ff */
[----:B------:R-:W-:Y:S05]  /*2020*/  BSSY.RECONVERGENT B1, `(.L_x_66) ;  /* 0x0000037000017945 */ /* 0x000fea0003800200 */
[----:B------:R-:W-:Y:S01]  /*2030*/  IMAD.U32 R9, RZ, RZ, UR4 ;  /* 0x00000004ff097e24 */ /* 0x000fe2000f8e00ff */
[----:B------:R-:W-:Y:S06]  /*2040*/  @!P1 BRA `(.L_x_69) ;  /* 0x0000000000d09947 */ /* 0x000fec0003800000 */
[----:B------:R-:W0:Y:S02]  /*2050*/  LDG.E R9, desc[UR8][R4.64+0x4] ;  /* 0x0000040804097981 */ /* 0x000e24000c1e1900 */
[----:B0-----:R-:W-:-:S04]  /*2060*/  SHF.R.S32.HI R14, RZ, 0x1f, R9 ;  /* 0x0000001fff0e7819 */ /* 0x001fc80000011409 */
[----:B------:R-:W-:-:S04]  /*2070*/  LEA.HI R14, R14, R9, RZ, 0x5 ;  /* 0x000000090e0e7211 */ /* 0x000fc800078f28ff */
[----:B------:R-:W-:-:S05]  /*2080*/  SHF.R.S32.HI R13, RZ, 0x5, R14 ;  /* 0x00000005ff0d7819 */ /* 0x000fca000001140e */
[----:B------:R-:W-:-:S06]  /*2090*/  IMAD.WIDE R14, R13, 0x4, R10 ;  /* 0x000000040d0e7825 */ /* 0x000fcc00078e020a */
[----:B------:R-:W3:Y:S01]  /*20a0*/  LDG.E R14, desc[UR8][R14.64] ;  /* 0x000000080e0e7981 */ /* 0x000ee2000c1e1900 */
[----:B------:R-:W-:Y:S01]  /*20b0*/  IMAD R13, R13, 0x4, R12 ;  /* 0x000000040d0d7824 */ /* 0x000fe200078e020c */
[----:B------:R-:W-:Y:S01]  /*20c0*/  BSSY.RECONVERGENT B2, `(.L_x_70) ;  /* 0x0000011000027945 */ /* 0x000fe20003800200 */
[----:B------:R-:W-:-:S04]  /*20d0*/  ISETP.NE.AND P1, PT, R8, 0x2, PT ;  /* 0x000000020800780c */ /* 0x000fc80003f25270 */
        /* <DEDUP_REMOVED lines=15> */
.L_x_71:
[----:B------:R-:W-:Y:S05]  /*21d0*/  BSYNC.RECONVERGENT B2 ;  /* 0x0000000000027941 */ /* 0x000fea0003800200 */
.L_x_70:
[----:B------:R-:W-:-:S06]  /*21e0*/  UIADD3 UR4, UPT, UPT, UR7, 0x2, URZ ;  /* 0x0000000207047890 */ /* 0x000fcc000fffe0ff */
[----:B------:R-:W-:Y:S01]  /*21f0*/  IMAD.U32 R9, RZ, RZ, UR4 ;  /* 0x00000004ff097e24 */ /* 0x000fe2000f8e00ff */
[----:B------:R-:W-:Y:S06]  /*2200*/  @!P1 BRA `(.L_x_69) ;  /* 0x0000000000609947 */ /* 0x000fec0003800000 */
[----:B------:R-:W3:Y:S02]  /*2210*/  LDG.E R4, desc[UR8][R4.64+0x8] ;  /* 0x0000080804047981 */ /* 0x000ee4000c1e1900 */
[----:B---3--:R-:W-:-:S04]  /*2220*/  SHF.R.S32.HI R9, RZ, 0x1f, R4 ;  /* 0x0000001fff097819 */ /* 0x008fc80000011404 */
[----:B------:R-:W-:-:S04]  /*2230*/  LEA.HI R9, R9, R4, RZ, 0x5 ;  /* 0x0000000409097211 */ /* 0x000fc800078f28ff */
[----:B------:R-:W-:-:S05]  /*2240*/  SHF.R.S32.HI R9, RZ, 0x5, R9 ;  /* 0x00000005ff097819 */ /* 0x000fca0000011409 */
[----:B------:R-:W-:-:S06]  /*2250*/  IMAD.WIDE R14, R9, 0x4, R10 ;  /* 0x00000004090e7825 */ /* 0x000fcc00078e020a */
[----:B------:R-:W3:Y:S01]  /*2260*/  LDG.E R15, desc[UR8][R14.64] ;  /* 0x000000080e0f7981 */ /* 0x000ee2000c1e1900 */
[----:B------:R-:W-:Y:S01]  /*2270*/  IMAD R12, R9, 0x4, R12 ;  /* 0x00000004090c7824 */ /* 0x000fe200078e020c */
[----:B------:R-:W-:-:S05]  /*2280*/  UIADD3 UR4, UPT, UPT, UR7, 0x3, URZ ;  /* 0x0000000307047890 */ /* 0x000fca000fffe0ff */
[----:B------:R-:W3:Y:S02]  /*2290*/  LDS R12, [R12] ;  /* 0x000000000c0c7984 */ /* 0x000ee40000000800 */
[----:B---3--:R-:W-:-:S04]  /*22a0*/  LOP3.LUT R9, R12, R15, RZ, 0xc0, !PT ;  /* 0x0000000f0c097212 */ /* 0x008fc800078ec0ff */
[----:B------:R-:W-:-:S04]  /*22b0*/  SHF.R.W.U32.HI R9, RZ, R4, R9 ;  /* 0x00000004ff097219 */ /* 0x000fc80000011e09 */
[----:B------:R-:W-:-:S04]  /*22c0*/  LOP3.LUT R9, R9, 0x1, RZ, 0xc0, !PT ;  /* 0x0000000109097812 */ /* 0x000fc800078ec0ff */
[----:B------:R-:W-:Y:S01]  /*22d0*/  ISETP.NE.U32.AND P0, PT, R9, 0x1, PT ;  /* 0x000000010900780c */ /* 0x000fe20003f05070 */
[----:B------:R-:W-:-:S12]  /*22e0*/  IMAD.U32 R9, RZ, RZ, UR4 ;  /* 0x00000004ff097e24 */ /* 0x000fd8000f8e00ff */
[----:B------:R-:W-:Y:S05]  /*22f0*/  @P0 BRA `(.L_x_69) ;  /* 0x0000000000240947 */ /* 0x000fea0003800000 */
[----:B------:R-:W-:-:S05]  /*2300*/  VIADD R5, R4, 0x4156 ;  /* 0x0000415604057836 */ /* 0x000fca0000000000 */
[----:B------:R-:W-:-:S04]  /*2310*/  SHF.R.S32.HI R4, RZ, 0x1f, R5 ;  /* 0x0000001fff047819 */ /* 0x000fc80000011405 */
[----:B------:R-:W-:-:S04]  /*2320*/  LEA.HI R4, R4, R5, RZ, 0x5 ;  /* 0x0000000504047211 */ /* 0x000fc800078f28ff */
[----:B------:R-:W-:-:S04]  /*2330*/  SHF.R.S32.HI R4, RZ, 0x5, R4 ;  /* 0x00000005ff047819 */ /* 0x000fc80000011404 */
[----:B------:R-:W-:-:S05]  /*2340*/  LEA R4, R4, UR18, 0x2 ;  /* 0x0000001204047c11 */ /* 0x000fca000f8e10ff */
[----:B0-----:R-:W3:Y:S01]  /*2350*/  LDL R8, [R4] ;  /* 0x0000000004087983 */ /* 0x001ee20000100800 */
[----:B------:R-:W-:-:S04]  /*2360*/  SHF.L.W.U32 R5, R2, R5, RZ ;  /* 0x0000000502057219 */ /* 0x000fc80000000eff */
[----:B---3--:R-:W-:-:S05]  /*2370*/  LOP3.LUT R5, R5, R8, RZ, 0xfc, !PT ;  /* 0x0000000805057212 */ /* 0x008fca00078efcff */
[----:B------:R1:W-:Y:S02]  /*2380*/  STL [R4], R5 ;  /* 0x0000000504007387 */ /* 0x0003e40000100800 */
.L_x_69:
[----:B------:R-:W-:Y:S05]  /*2390*/  BSYNC.RECONVERGENT B1 ;  /* 0x0000000000017941 */ /* 0x000fea0003800200 */
.L_x_66:
[----:B------:R-:W-:-:S09]  /*23a0*/  UISETP.GE.U32.AND UP0, UPT, UR6, 0x3, UPT ;  /* 0x000000030600788c */ /* 0x000fd2000bf06070 */
[----:B------:R-:W-:Y:S05]  /*23b0*/  BRA.U !UP0, `(.L_x_65) ;  /* 0x0000000508847547 */ /* 0x000fea000b800000 */
[----:B-1----:R-:W1:Y:S01]  /*23c0*/  LDC.64 R4, c[0x0][0x398] ;  /* 0x0000e600ff047b82 */ /* 0x002e620000000a00 */
[----:B------:R-:W-:-:S07]  /*23d0*/  LEA R2, R6, R7, 0x18 ;  /* 0x0000000706027211 */ /* 0x000fce00078ec0ff */
.L_x_74:
[----:B01----:R-:W-:-:S05]  /*23e0*/  IMAD.WIDE R6, R9, 0x4, R4 ;  /* 0x0000000409067825 */ /* 0x003fca00078e0204 */
[----:B0-----:R-:W3:Y:S02]  /*23f0*/  LDG.E R13, desc[UR8][R6.64] ;  /* 0x00000008060d7981 */ /* 0x001ee4000c1e1900 */
[----:B---3--:R-:W-:-:S04]  /*2400*/  SHF.R.S32.HI R8, RZ, 0x1f, R13 ;  /* 0x0000001fff087819 */ /* 0x008fc8000001140d */
[----:B------:R-:W-:Y:S02]  /*2410*/  LEA.HI R12, R8, R13, RZ, 0x5 ;  /* 0x0000000d080c7211 */ /* 0x000fe400078f28ff */
[----:B------:R-:W3:Y:S02]  /*2420*/  LDG.E R8, desc[UR8][R6.64+0x4] ;  /* 0x0000040806087981 */ /* 0x000ee4000c1e1900 */
[----:B------:R-:W-:Y:S02]  /*2430*/  SHF.R.S32.HI R17, RZ, 0x5, R12 ;  /* 0x00000005ff117819 */ /* 0x000fe4000001140c */
[----:B------:R-:W4:Y:S03]  /*2440*/  LDG.E R12, desc[UR8][R6.64+0x8] ;  /* 0x00000808060c7981 */ /* 0x000f26000c1e1900 */
[----:B------:R-:W-:-:S06]  /*2450*/  IMAD.WIDE R14, R17, 0x4, R10 ;  /* 0x00000004110e7825 */ /* 0x000fcc00078e020a */
[----:B------:R-:W5:Y:S01]  /*2460*/  LDG.E R14, desc[UR8][R14.64] ;  /* 0x000000080e0e7981 */ /* 0x000f62000c1e1900 */
[----:B------:R-:W-:-:S03]  /*2470*/  IMAD R17, R17, 0x4, R2 ;  /* 0x0000000411117824 */ /* 0x000fc600078e0202 */
[----:B------:R-:W2:Y:S04]  /*2480*/  LDG.E R6, desc[UR8][R6.64+0xc] ;  /* 0x00000c0806067981 */ /* 0x000ea8000c1e1900 */
[----:B------:R-:W5:Y:S01]  /*2490*/  LDS R17, [R17] ;  /* 0x0000000011117984 */ /* 0x000f620000000800 */
[----:B---3--:R-:W-:-:S04]  /*24a0*/  SHF.R.S32.HI R19, RZ, 0x1f, R8 ;  /* 0x0000001fff137819 */ /* 0x008fc80000011408 */
[----:B------:R-:W-:-:S04]  /*24b0*/  LEA.HI R19, R19, R8, RZ, 0x5 ;  /* 0x0000000813137211 */ /* 0x000fc800078f28ff */
[----:B------:R-:W-:Y:S02]  /*24c0*/  SHF.R.S32.HI R19, RZ, 0x5, R19 ;  /* 0x00000005ff137819 */ /* 0x000fe40000011413 */
[----:B-----5:R-:W-:-:S03]  /*24d0*/  LOP3.LUT R16, R17, R14, RZ, 0xc0, !PT ;  /* 0x0000000e11107212 */ /* 0x020fc600078ec0ff */
[----:B------:R-:W-:Y:S01]  /*24e0*/  IMAD.WIDE R20, R19, 0x4, R10 ;  /* 0x0000000413147825 */ /* 0x000fe200078e020a */
[----:B------:R-:W-:-:S05]  /*24f0*/  SHF.R.W.U32.HI R16, RZ, R13, R16 ;  /* 0x0000000dff107219 */ /* 0x000fca0000011e10 */
[----:B------:R-:W3:Y:S01]  /*2500*/  LDG.E R20, desc[UR8][R20.64] ;  /* 0x0000000814147981 */ /* 0x000ee2000c1e1900 */
[----:B------:R-:W-:-:S04]  /*2510*/  LOP3.LUT R16, R16, 0x1, RZ, 0xc0, !PT ;  /* 0x0000000110107812 */ /* 0x000fc800078ec0ff */
[----:B------:R-:W-:-:S13]  /*2520*/  ISETP.NE.U32.AND P0, PT, R16, 0x1, PT ;  /* 0x000000011000780c */ /* 0x000fda0003f05070 */
[----:B------:R-:W-:-:S05]  /*2530*/  @!P0 VIADD R16, R13, 0x4156 ;  /* 0x000041560d108836 */ /* 0x000fca0000000000 */
[----:B------:R-:W-:-:S04]  /*2540*/  @!P0 SHF.R.S32.HI R13, RZ, 0x1f, R16 ;  /* 0x0000001fff0d8819 */ /* 0x000fc80000011410 */
[----:B------:R-:W-:-:S04]  /*2550*/  @!P0 LEA.HI R13, R13, R16, RZ, 0x5 ;  /* 0x000000100d0d8211 */ /* 0x000fc800078f28ff */
[----:B------:R-:W-:-:S04]  /*2560*/  @!P0 SHF.R.S32.HI R13, RZ, 0x5, R13 ;  /* 0x00000005ff0d8819 */ /* 0x000fc8000001140d */
[----:B------:R-:W-:-:S05]  /*2570*/  @!P0 LEA R13, R13, UR18, 0x2 ;  /* 0x000000120d0d8c11 */ /* 0x000fca000f8e10ff */
[----:B------:R-:W5:Y:S01]  /*2580*/  @!P0 LDL R18, [R13] ;  /* 0x000000000d128983 */ /* 0x000f620000100800 */
[----:B------:R-:W-:-:S06]  /*2590*/  IMAD R19, R19, 0x4, R2 ;  /* 0x0000000413137824 */ /* 0x000fcc00078e0202 */
[----:B------:R-:W3:Y:S01]  /*25a0*/  LDS R19, [R19] ;  /* 0x0000000013137984 */ /* 0x000ee20000000800 */
[----:B----4-:R-:W-:-:S04]  /*25b0*/  SHF.R.S32.HI R15, RZ, 0x1f, R12 ;  /* 0x0000001fff0f7819 */ /* 0x010fc8000001140c */
[----:B------:R-:W-:-:S04]  /*25c0*/  LEA.HI R15, R15, R12, RZ, 0x5 ;  /* 0x0000000c0f0f7211 */ /* 0x000fc800078f28ff */
[----:B------:R-:W-:-:S05]  /*25d0*/  SHF.R.S32.HI R17, RZ, 0x5, R15 ;  /* 0x00000005ff117819 */ /* 0x000fca000001140f */
[----:B------:R-:W-:-:S06]  /*25e0*/  IMAD.WIDE R14, R17, 0x4, R10 ;  /* 0x00000004110e7825 */ /* 0x000fcc00078e020a */
[----:B------:R0:W4:Y:S01]  /*25f0*/  LDG.E R14, desc[UR8][R14.64] ;  /* 0x000000080e0e7981 */ /* 0x000122000c1e1900 */
[----:B---3--:R-:W-:-:S04]  /*2600*/  LOP3.LUT R21, R19, R20, RZ, 0xc0, !PT ;  /* 0x0000001413157212 */ /* 0x008fc800078ec0ff */
[----:B------:R-:W-:-:S04]  /*2610*/  SHF.R.W.U32.HI R21, RZ, R8, R21 ;  /* 0x00000008ff157219 */ /* 0x000fc80000011e15 */
[----:B------:R-:W-:-:S04]  /*2620*/  LOP3.LUT R21, R21, 0x1, RZ, 0xc0, !PT ;  /* 0x0000000115157812 */ /* 0x000fc800078ec0ff */
[----:B------:R-:W-:Y:S01]  /*2630*/  ISETP.NE.U32.AND P1, PT, R21, 0x1, PT ;  /* 0x000000011500780c */ /* 0x000fe20003f25070 */
[----:B------:R-:W-:-:S12]  /*2640*/  @!P0 IMAD.MOV.U32 R21, RZ, RZ, 0x1 ;  /* 0x00000001ff158424 */ /* 0x000fd800078e00ff */
[----:B------:R-:W-:-:S05]  /*2650*/  @!P1 VIADD R8, R8, 0x4156 ;  /* 0x0000415608089836 */ /* 0x000fca0000000000 */
[----:B------:R-:W-:-:S04]  /*2660*/  @!P1 SHF.R.S32.HI R19, RZ, 0x1f, R8 ;  /* 0x0000001fff139819 */ /* 0x000fc80000011408 */
[----:B------:R-:W-:Y:S02]  /*2670*/  @!P1 LEA.HI R20, R19, R8, RZ, 0x5 ;  /* 0x0000000813149211 */ /* 0x000fe400078f28ff */
[----:B------:R-:W-:Y:S02]  /*2680*/  @!P0 SHF.L.W.U32 R19, R21, R16, RZ ;  /* 0x0000001015138219 */ /* 0x000fe40000000eff */
[----:B------:R-:W-:Y:S02]  /*2690*/  @!P1 SHF.R.S32.HI R20, RZ, 0x5, R20 ;  /* 0x00000005ff149819 */ /* 0x000fe40000011414 */
[----:B-----5:R-:W-:Y:S02]  /*26a0*/  @!P0 LOP3.LUT R18, R19, R18, RZ, 0xfc, !PT ;  /* 0x0000001213128212 */ /* 0x020fe400078efcff */
[----:B0-----:R-:W-:-:S03]  /*26b0*/  @!P1 LEA R15, R20, UR18, 0x2 ;  /* 0x00000012140f9c11 */ /* 0x001fc6000f8e10ff */
[----:B------:R-:W-:Y:S04]  /*26c0*/  @!P0 STL [R13], R18 ;  /* 0x000000120d008387 */ /* 0x000fe80000100800 */
[----:B------:R-:W3:Y:S01]  /*26d0*/  @!P1 LDL R16, [R15] ;  /* 0x000000000f109983 */ /* 0x000ee20000100800 */
[----:B------:R-:W-:-:S06]  /*26e0*/  IMAD R17, R17, 0x4, R2 ;  /* 0x0000000411117824 */ /* 0x000fcc00078e0202 */
[----:B------:R-:W4:Y:S01]  /*26f0*/  LDS R17, [R17] ;  /* 0x0000000011117984 */ /* 0x000f220000000800 */
[----:B------:R-:W-:Y:S01]  /*2700*/  @!P1 IMAD.MOV.U32 R21, RZ, RZ, 0x1 ;  /* 0x00000001ff159424 */ /* 0x000fe200078e00ff */
[----:B----4-:R-:W-:-:S04]  /*2710*/  LOP3.LUT R7, R17, R14, RZ, 0xc0, !PT ;  /* 0x0000000e11077212 */ /* 0x010fc800078ec0ff */
[----:B------:R-:W-:-:S04]  /*2720*/  SHF.R.W.U32.HI R7, RZ, R12, R7 ;  /* 0x0000000cff077219 */ /* 0x000fc80000011e07 */
[----:B------:R-:W-:-:S04]  /*2730*/  LOP3.LUT R7, R7, 0x1, RZ, 0xc0, !PT ;  /* 0x0000000107077812 */ /* 0x000fc800078ec0ff */
[----:B------:R-:W-:Y:S02]  /*2740*/  ISETP.NE.U32.AND P0, PT, R7, 0x1, PT ;  /* 0x000000010700780c */ /* 0x000fe40003f05070 */
[----:B--2---:R-:W-:-:S04]  /*2750*/  SHF.R.S32.HI R7, RZ, 0x1f, R6 ;  /* 0x0000001fff077819 */ /* 0x004fc80000011406 */
[----:B------:R-:W-:-:S07]  /*2760*/  LEA.HI R14, R7, R6, RZ, 0x5 ;  /* 0x00000006070e7211 */ /* 0x000fce00078f28ff */
[----:B------:R-:W-:Y:S01]  /*2770*/  @!P0 VIADD R7, R12, 0x4156 ;  /* 0x000041560c078836 */ /* 0x000fe20000000000 */
[----:B------:R-:W-:-:S04]  /*2780*/  SHF.R.S32.HI R19, RZ, 0x5, R14 ;  /* 0x00000005ff137819 */ /* 0x000fc8000001140e */
[----:B------:R-:W-:-:S04]  /*2790*/  @!P0 SHF.R.S32.HI R12, RZ, 0x1f, R7 ;  /* 0x0000001fff0c8819 */ /* 0x000fc80000011407 */
[----:B------:R-:W-:Y:S01]  /*27a0*/  @!P0 LEA.HI R14, R12, R7, RZ, 0x5 ;  /* 0x000000070c0e8211 */ /* 0x000fe200078f28ff */
[----:B------:R-:W-:Y:S01]  /*27b0*/  IMAD.WIDE R12, R19, 0x4, R10 ;  /* 0x00000004130c7825 */ /* 0x000fe200078e020a */
[----:B------:R-:W-:Y:S02]  /*27c0*/  @!P1 SHF.L.W.U32 R17, R21, R8, RZ ;  /* 0x0000000815119219 */ /* 0x000fe40000000eff */
[----:B------:R-:W-:-:S03]  /*27d0*/  @!P0 SHF.R.S32.HI R14, RZ, 0x5, R14 ;  /* 0x00000005ff0e8819 */ /* 0x000fc6000001140e */
[----:B------:R-:W2:Y:S01]  /*27e0*/  LDG.E R12, desc[UR8][R12.64] ;  /* 0x000000080c0c7981 */ /* 0x000ea2000c1e1900 */
[----:B------:R-:W-:Y:S02]  /*27f0*/  @!P0 LEA R14, R14, UR18, 0x2 ;  /* 0x000000120e0e8c11 */ /* 0x000fe4000f8e10ff */
[----:B---3--:R-:W-:-:S05]  /*2800*/  @!P1 LOP3.LUT R16, R17, R16, RZ, 0xfc, !PT ;  /* 0x0000001011109212 */ /* 0x008fca00078efcff */
[----:B------:R-:W-:Y:S04]  /*2810*/  @!P1 STL [R15], R16 ;  /* 0x000000100f009387 */ /* 0x000fe80000100800 */
[----:B------:R-:W3:Y:S01]  /*2820*/  @!P0 LDL R8, [R14] ;  /* 0x000000000e088983 */ /* 0x000ee20000100800 */
[----:B------:R-:W-:-:S06]  /*2830*/  IMAD R19, R19, 0x4, R2 ;  /* 0x0000000413137824 */ /* 0x000fcc00078e0202 */
[----:B------:R-:W2:Y:S01]  /*2840*/  LDS R19, [R19] ;  /* 0x0000000013137984 */ /* 0x000ea20000000800 */
[----:B------:R-:W-:-:S05]  /*2850*/  @!P0 IMAD.MOV.U32 R18, RZ, RZ, 0x1 ;  /* 0x00000001ff128424 */ /* 0x000fca00078e00ff */
[----:B------:R-:W-:Y:S01]  /*2860*/  @!P0 SHF.L.W.U32 R7, R18, R7, RZ ;  /* 0x0000000712078219 */ /* 0x000fe20000000eff */
[----:B------:R-:W-:Y:S01]  /*2870*/  VIADD R9, R9, 0x4 ;  /* 0x0000000409097836 */ /* 0x000fe20000000000 */
[----:B------:R-:W-:Y:S04]  /*2880*/  BSSY.RECONVERGENT B1, `(.L_x_72) ;  /* 0x0000013000017945 */ /* 0x000fe80003800200 */
[----:B------:R-:W-:Y:S02]  /*2890*/  ISETP.NE.AND P1, PT, R9, UR10, PT ;  /* 0x0000000a09007c0c */ /* 0x000fe4000bf25270 */
[----:B--2---:R-:W-:-:S04]  /*28a0*/  LOP3.LUT R17, R19, R12, RZ, 0xc0, !PT ;  /* 0x0000000c13117212 */ /* 0x004fc800078ec0ff */
[----:B------:R-:W-:-:S04]  /*28b0*/  SHF.R.W.U32.HI R17, RZ, R6, R17 ;  /* 0x00000006ff117219 */ /* 0x000fc80000011e11 */
[----:B------:R-:W-:Y:S02]  /*28c0*/  LOP3.LUT R17, R17, 0x1, RZ, 0xc0, !PT ;  /* 0x0000000111117812 */ /* 0x000fe400078ec0ff */
[----:B---3--:R-:W-:-:S05]  /*28d0*/  @!P0 LOP3.LUT R7, R7, R8, RZ, 0xfc, !PT ;  /* 0x0000000807078212 */ /* 0x008fca00078efcff */
[----:B------:R0:W-:Y:S01]  /*28e0*/  @!P0 STL [R14], R7 ;  /* 0x000000070e008387 */ /* 0x0001e20000100800 */
[----:B------:R-:W-:-:S13]  /*28f0*/  ISETP.NE.U32.AND P0, PT, R17, 0x1, PT ;  /* 0x000000011100780c */ /* 0x000fda0003f05070 */
[----:B0-----:R-:W-:Y:S05]  /*2900*/  @P0 BRA `(.L_x_73) ;  /* 0x0000000000280947 */ /* 0x001fea0003800000 */
[----:B------:R-:W-:-:S05]  /*2910*/  VIADD R6, R6, 0x4156 ;  /* 0x0000415606067836 */ /* 0x000fca0000000000 */
[----:B------:R-:W-:-:S04]  /*2920*/  SHF.R.S32.HI R7, RZ, 0x1f, R6 ;  /* 0x0000001fff077819 */ /* 0x000fc80000011406 */
[----:B------:R-:W-:-:S04]  /*2930*/  LEA.HI R7, R7, R6, RZ, 0x5 ;  /* 0x0000000607077211 */ /* 0x000fc800078f28ff */
[----:B------:R-:W-:-:S04]  /*2940*/  SHF.R.S32.HI R7, RZ, 0x5, R7 ;  /* 0x00000005ff077819 */ /* 0x000fc80000011407 */
[----:B------:R-:W-:-:S05]  /*2950*/  LEA R7, R7, UR18, 0x2 ;  /* 0x0000001207077c11 */ /* 0x000fca000f8e10ff */
[----:B------:R-:W2:Y:S01]  /*2960*/  LDL R8, [R7] ;  /* 0x0000000007087983 */ /* 0x000ea20000100800 */
[----:B------:R-:W-:-:S05]  /*2970*/  IMAD.MOV.U32 R13, RZ, RZ, 0x1 ;  /* 0x00000001ff0d7424 */ /* 0x000fca00078e00ff */
[----:B------:R-:W-:-:S04]  /*2980*/  SHF.L.W.U32 R13, R13, R6, RZ ;  /* 0x000000060d0d7219 */ /* 0x000fc80000000eff */
[----:B--2---:R-:W-:-:S05]  /*2990*/  LOP3.LUT R8, R13, R8, RZ, 0xfc, !PT ;  /* 0x000000080d087212 */ /* 0x004fca00078efcff */
[----:B------:R0:W-:Y:S02]  /*29a0*/  STL [R7], R8 ;  /* 0x0000000807007387 */ /* 0x0001e40000100800 */
.L_x_73:
[----:B------:R-:W-:Y:S05]  /*29b0*/  BSYNC.RECONVERGENT B1 ;  /* 0x0000000000017941 */ /* 0x000fea0003800200 */
.L_x_72:
[----:B------:R-:W-:Y:S05]  /*29c0*/  @P1 BRA `(.L_x_74) ;  /* 0xfffffff800841947 */ /* 0x000fea000383ffff */
.L_x_65:
[----:B------:R-:W-:Y:S01]  /*29d0*/  ISETP.NE.AND P0, PT, R3, RZ, PT ;  /* 0x000000ff0300720c */ /* 0x000fe20003f05270 */
[----:B------:R-:W-:-:S12]  /*29e0*/  IMAD.MOV.U32 R12, RZ, RZ, RZ ;  /* 0x000000ffff0c7224 */ /* 0x000fd800078e00ff */
[----:B------:R-:W-:Y:S05]  /*29f0*/  @!P0 BRA `(.L_x_75) ;  /* 0x0000000c00848947 */ /* 0x000fea0003800000 */
[----:B------:R-:W-:Y:S02]  /*2a00*/  IMAD.MOV.U32 R2, RZ, RZ, RZ ;  /* 0x000000ffff027224 */ /* 0x000fe400078e00ff */
[----:B------:R-:W-:-:S07]  /*2a10*/  IMAD.MOV.U32 R12, RZ, RZ, RZ ;  /* 0x000000ffff0c7224 */ /* 0x000fce00078e00ff */
.L_x_82:
[----:B01----:R-:W1:Y:S01]  /*2a20*/  S2R R4, SR_CgaCtaId ;  /* 0x0000000000047919 */ /* 0x003e620000008800 */
[----:B------:R-:W-:Y:S01]  /*2a30*/  MOV R5, 0x400 ;  /* 0x0000040000057802 */ /* 0x000fe20000000f00 */
[----:B------:R-:W-:Y:S04]  /*2a40*/  BSSY.RELIABLE B1, `(.L_x_76) ;  /* 0x00000d9000017945 */ /* 0x000fe80003800100 */
[----:B0-----:R-:W-:-:S05]  /*2a50*/  VIADD R7, R5, 0xac0 ;  /* 0x00000ac005077836 */ /* 0x001fca0000000000 */
[----:B-1----:R-:W-:-:S05]  /*2a60*/  LEA R7, R4, R7, 0x18 ;  /* 0x0000000704077211 */ /* 0x002fca00078ec0ff */
[----:B------:R-:W-:-:S06]  /*2a70*/  IMAD.IADD R6, R7, 0x1, R2 ;  /* 0x0000000107067824 */ /* 0x000fcc00078e0202 */
[----:B------:R-:W0:Y:S02]  /*2a80*/  LDS.U8 R6, [R6] ;  /* 0x0000000006067984 */ /* 0x000e240000000000 */
[----:B0-----:R-:W-:-:S13]  /*2a90*/  ISETP.NE.AND P0, PT, R6, RZ, PT ;  /* 0x000000ff0600720c */ /* 0x001fda0003f05270 */
[----:B------:R-:W-:Y:S05]  /*2aa0*/  @!P0 BRA `(.L_x_77) ;  /* 0x0000000c00488947 */ /* 0x000fea0003800000 */
[----:B------:R-:W-:Y:S01]  /*2ab0*/  UISETP.GT.AND UP0, UPT, UR10, UR7, UPT ;  /* 0x000000070a00728c */ /* 0x000fe2000bf04270 */
[----:B------:R-:W-:Y:S02]  /*2ac0*/  IMAD.MOV.U32 R25, RZ, RZ, 0x1 ;  /* 0x00000001ff197424 */ /* 0x000fe400078e00ff */
[----:B------:R-:W-:-:S06]  /*2ad0*/  IMAD.MOV.U32 R24, RZ, RZ, RZ ;  /* 0x000000ffff187224 */ /* 0x000fcc00078e00ff */
[----:B------:R-:W-:Y:S05]  /*2ae0*/  BRA.U !UP0, `(.L_x_78) ;  /* 0x0000000d08107547 */ /* 0x000fea000b800000 */
[----:B------:R-:W0:Y:S01]  /*2af0*/  LDC.64 R8, c[0x0][0x388] ;  /* 0x0000e200ff087b82 */ /* 0x000e220000000a00 */
[----:B------:R-:W0:Y:S01]  /*2b00*/  LDCU.64 UR4, c[0x0][0x390] ;  /* 0x00007200ff0477ac */ /* 0x000e220008000a00 */
[----:B------:R-:W-:Y:S02]  /*2b10*/  IMAD.MOV.U32 R24, RZ, RZ, RZ ;  /* 0x000000ffff187224 */ /* 0x000fe400078e00ff */
        /* <DEDUP_REMOVED lines=11> */
[----:B------:R-:W-:Y:S02]  /*2bd0*/  IMAD.U32 R13, RZ, RZ, UR7 ;  /* 0x00000007ff0d7e24 */ /* 0x000fe4000f8e00ff */
[----:B------:R-:W-:-:S07]  /*2be0*/  IMAD.MOV.U32 R6, RZ, RZ, RZ ;  /* 0x000000ffff067224 */ /* 0x000fce00078e00ff */
.L_x_80:
        /* <DEDUP_REMOVED lines=60> */
[-C--:B------:R-:W-:Y:S02]  /*2fb0*/  SHF.R.U32.HI R22, RZ, R20.reuse, R22 ;  /* 0x00000014ff167219 */ /* 0x080fe40000011616 */
[----:B------:R-:W-:-:S02]  /*2fc0*/  SHF.R.U32.HI R29, RZ, R20, R29 ;  /* 0x00000014ff1d7219 */ /* 0x000fc4000001161d */
[----:B------:R-:W-:Y:S02]  /*2fd0*/  ISETP.EQ.U32.AND P0, PT, R27, 0x1, !P0 ;  /* 0x000000011b00780c */ /* 0x000fe40004702070 */
[----:B------:R-:W-:Y:S02]  /*2fe0*/  LOP3.LUT R21, R21, 0x1f, RZ, 0xc0, !PT ;  /* 0x0000001f15157812 */ /* 0x000fe400078ec0ff */
[----:B------:R-:W-:Y:S02]  /*2ff0*/  LOP3.LUT R22, R22, 0x1, RZ, 0xc0, !PT ;  /* 0x0000000116167812 */ /* 0x000fe400078ec0ff */
[----:B------:R-:W-:Y:S01]  /*3000*/  LOP3.LUT P1, R29, R29, 0x1, RZ, 0xc0, !PT ;  /* 0x000000011d1d7812 */ /* 0x000fe2000782c0ff */
[----:B------:R-:W-:Y:S02]  /*3010*/  VIADD R20, R24, 0x1 ;  /* 0x0000000118147836 */ /* 0x000fe40000000000 */
[----:B------:R-:W-:Y:S01]  /*3020*/  @P3 IMAD.MOV R20, RZ, RZ, R24 ;  /* 0x000000ffff143224 */ /* 0x000fe200078e0218 */
[----:B------:R-:W-:Y:S01]  /*3030*/  ISETP.NE.AND P3, PT, R22, R29, PT ;  /* 0x0000001d1600720c */ /* 0x000fe20003f65270 */
[----:B------:R-:W-:Y:S01]  /*3040*/  VIADD R6, R6, 0x4 ;  /* 0x0000000406067836 */ /* 0x000fe20000000000 */
[----:B------:R-:W-:-:S04]  /*3050*/  SEL R25, R25, RZ, !P0 ;  /* 0x000000ff19197207 */ /* 0x000fc80004000000 */
[----:B------:R-:W-:Y:S02]  /*3060*/  ISETP.NE.AND P0, PT, R6, UR13, PT ;  /* 0x0000000d06007c0c */ /* 0x000fe4000bf05270 */
[----:B----4-:R-:W-:-:S04]  /*3070*/  LOP3.LUT R26, R23, R18, RZ, 0xc0, !PT ;  /* 0x00000012171a7212 */ /* 0x010fc800078ec0ff */
[----:B------:R-:W-:-:S04]  /*3080*/  SHF.R.U32.HI R26, RZ, R21, R26 ;  /* 0x00000015ff1a7219 */ /* 0x000fc8000001161a */
[----:B------:R-:W-:Y:S02]  /*3090*/  LOP3.LUT R26, R26, 0x1, RZ, 0xc0, !PT ;  /* 0x000000011a1a7812 */ /* 0x000fe400078ec0ff */
[----:B------:R-:W-:Y:S02]  /*30a0*/  ISETP.EQ.U32.AND P2, PT, R28, 0x1, !P2 ;  /* 0x000000011c00780c */ /* 0x000fe40005742070 */
[----:B------:R-:W-:Y:S02]  /*30b0*/  ISETP.NE.U32.AND P5, PT, R26, 0x1, PT ;  /* 0x000000011a00780c */ /* 0x000fe40003fa5070 */
[----:B------:R-:W-:Y:S02]  /*30c0*/  ISETP.EQ.U32.AND P1, PT, R22, 0x1, !P1 ;  /* 0x000000011600780c */ /* 0x000fe40004f22070 */
[----:B------:R-:W-:-:S04]  /*30d0*/  SEL R25, R25, RZ, !P2 ;  /* 0x000000ff19197207 */ /* 0x000fc80005000000 */
[----:B------:R-:W-:Y:S01]  /*30e0*/  SEL R25, R25, RZ, !P1 ;  /* 0x000000ff19197207 */ /* 0x000fe20004800000 */
[----:B------:R-:W-:Y:S01]  /*30f0*/  VIADD R13, R13, 0x4 ;  /* 0x000000040d0d7836 */ /* 0x000fe20000000000 */
[----:B--2---:R-:W-:-:S04]  /*3100*/  LOP3.LUT R27, R23, R16, RZ, 0xc0, !PT ;  /* 0x00000010171b7212 */ /* 0x004fc800078ec0ff */
[----:B------:R-:W-:Y:S01]  /*3110*/  SHF.R.U32.HI R27, RZ, R21, R27 ;  /* 0x00000015ff1b7219 */ /* 0x000fe2000001161b */
[----:B------:R-:W-:-:S03]  /*3120*/  VIADD R16, R20, 0x1 ;  /* 0x0000000114107836 */ /* 0x000fc60000000000 */
[----:B------:R-:W-:Y:S01]  /*3130*/  LOP3.LUT R27, R27, 0x1, RZ, 0xc0, !PT ;  /* 0x000000011b1b7812 */ /* 0x000fe200078ec0ff */
[----:B------:R-:W-:-:S03]  /*3140*/  @P4 IMAD.MOV R16, RZ, RZ, R20 ;  /* 0x000000ffff104224 */ /* 0x000fc600078e0214 */
        /* <DEDUP_REMOVED lines=9> */
.L_x_79:
[----:B------:R-:W-:-:S04]  /*31e0*/  ULOP3.LUT UR4, UR12, 0x3, URZ, 0xc0, !UPT ;  /* 0x000000030c047892 */ /* 0x000fc8000f8ec0ff */
[----:B------:R-:W-:-:S09]  /*31f0*/  UISETP.NE.AND UP0, UPT, UR4, URZ, UPT ;  /* 0x000000ff0400728c */ /* 0x000fd2000bf05270 */
[----:B------:R-:W-:Y:S05]  /*3200*/  BRA.U !UP0, `(.L_x_78) ;  /* 0x0000000508487547 */ /* 0x000fea000b800000 */
[----:B------:R-:W-:Y:S02]  /*3210*/  UIADD3 UR4, UPT, UPT, UR4, -0x1, URZ ;  /* 0xffffffff04047890 */ /* 0x000fe4000fffe0ff */
[----:B------:R-:W-:Y:S02]  /*3220*/  ULOP3.LUT UR5, UR12, 0x1, URZ, 0xc0, !UPT ;  /* 0x000000010c057892 */ /* 0x000fe4000f8ec0ff */
[----:B------:R-:W-:Y:S02]  /*3230*/  UISETP.NE.AND UP0, UPT, UR4, URZ, UPT ;  /* 0x000000ff0400728c */ /* 0x000fe4000bf05270 */
[----:B------:R-:W-:-:S07]  /*3240*/  UISETP.NE.AND UP1, UPT, UR5, URZ, UPT ;  /* 0x000000ff0500728c */ /* 0x000fce000bf25270 */
[----:B------:R-:W-:Y:S05]  /*3250*/  BRA.U !UP0, `(.L_x_81) ;  /* 0x0000000108c47547 */ /* 0x000fea000b800000 */
        /* <DEDUP_REMOVED lines=49> */
.L_x_81:
[----:B------:R-:W-:Y:S05]  /*3570*/  BRA.U !UP1, `(.L_x_78) ;  /* 0x00000001096c7547 */ /* 0x000fea000b800000 */
        /* <DEDUP_REMOVED lines=27> */
.L_x_78:
[----:B------:R-:W-:-:S13]  /*3730*/  ISETP.NE.AND P0, PT, R24, UR12, PT ;  /* 0x0000000c18007c0c */ /* 0x000fda000bf05270 */
[----:B------:R-:W-:Y:S05]  /*3740*/  @!P0 BREAK.RELIABLE B1 ;  /* 0x0000000000018942 */ /* 0x000fea0003800100 */
[----:B------:R-:W-:Y:S05]  /*3750*/  @!P0 BRA `(.L_x_63) ;  /* 0x0000001400148947 */ /* 0x000fea0003800000 */
[----:B------:R-:W-:-:S04]  /*3760*/  SHF.R.U32.HI R4, RZ, 0x5, R2 ;  /* 0x00000005ff047819 */ /* 0x000fc80000011602 */
[----:B------:R-:W-:-:S05]  /*3770*/  LEA R4, R4, UR18, 0x2 ;  /* 0x0000001204047c11 */ /* 0x000fca000f8e10ff */
[----:B------:R-:W3:Y:S01]  /*3780*/  LDL R5, [R4] ;  /* 0x0000000004057983 */ /* 0x000ee20000100800 */
[----:B------:R-:W-:Y:S01]  /*3790*/  SHF.L.W.U32 R6, R25, R2, RZ ;  /* 0x0000000219067219 */ /* 0x000fe20000000eff */
[----:B------:R-:W-:-:S03]  /*37a0*/  IMAD.IADD R12, R12, 0x1, R25 ;  /* 0x000000010c0c7824 */ /* 0x000fc600078e0219 */
[----:B---3--:R-:W-:-:S05]  /*37b0*/  LOP3.LUT R5, R5, R6, RZ, 0xfc, !PT ;  /* 0x0000000605057212 */ /* 0x008fca00078efcff */
[----:B------:R0:W-:Y:S02]  /*37c0*/  STL [R4], R5 ;  /* 0x0000000504007387 */ /* 0x0001e40000100800 */
.L_x_77:
[----:B------:R-:W-:Y:S05]  /*37d0*/  BSYNC.RELIABLE B1 ;  /* 0x0000000000017941 */ /* 0x000fea0003800100 */
.L_x_76:
[----:B------:R-:W-:-:S05]  /*37e0*/  VIADD R2, R2, 0x1 ;  /* 0x0000000102027836 */ /* 0x000fca0000000000 */
[----:B------:R-:W-:-:S13]  /*37f0*/  ISETP.NE.AND P0, PT, R2, R3, PT ;  /* 0x000000030200720c */ /* 0x000fda0003f05270 */
[----:B------:R-:W-:Y:S05]  /*3800*/  @P0 BRA `(.L_x_82) ;  /* 0xfffffff000840947 */ /* 0x000fea000383ffff */
.L_x_75:
[----:B------:R-:W-:Y:S01]  /*3810*/  BSSY.RECONVERGENT B1, `(.L_x_83) ;  /* 0x00000a6000017945 */ /* 0x000fe20003800200 */
[----:B------:R-:W-:-:S07]  /*3820*/  IMAD.MOV.U32 R2, RZ, RZ, R3 ;  /* 0x000000ffff027224 */ /* 0x000fce00078e0003 */
.L_x_90:
[----:B01----:R-:W0:Y:S01]  /*3830*/  S2R R4, SR_CgaCtaId ;  /* 0x0000000000047919 */ /* 0x003e220000008800 */
[----:B------:R-:W-:Y:S01]  /*3840*/  MOV R5, 0x400 ;  /* 0x0000040000057802 */ /* 0x000fe20000000f00 */
[----:B------:R-:W-:Y:S04]  /*3850*/  BSSY.RECONVERGENT B2, `(.L_x_84) ;  /* 0x000009e000027945 */ /* 0x000fe80003800200 */
[----:B------:R-:W-:-:S05]  /*3860*/  VIADD R7, R5, 0xac0 ;  /* 0x00000ac005077836 */ /* 0x000fca0000000000 */
[----:B0-----:R-:W-:-:S05]  /*3870*/  LEA R7, R4, R7, 0x18 ;  /* 0x0000000704077211 */ /* 0x001fca00078ec0ff */
[----:B------:R-:W-:-:S06]  /*3880*/  IMAD.IADD R6, R7, 0x1, R2 ;  /* 0x0000000107067824 */ /* 0x000fcc00078e0202 */
[----:B------:R-:W0:Y:S02]  /*3890*/  LDS.U8 R6, [R6] ;  /* 0x0000000006067984 */ /* 0x000e240000000000 */
[----:B0-----:R-:W-:-:S13]  /*38a0*/  ISETP.NE.AND P0, PT, R6, RZ, PT ;  /* 0x000000ff0600720c */ /* 0x001fda0003f05270 */
[----:B------:R-:W-:Y:S05]  /*38b0*/  @!P0 BRA `(.L_x_85) ;  /* 0x00000008005c8947 */ /* 0x000fea0003800000 */
[----:B------:R-:W-:Y:S01]  /*38c0*/  UISETP.GT.AND UP0, UPT, UR10, UR7, UPT ;  /* 0x000000070a00728c */ /* 0x000fe2000bf04270 */
[----:B------:R-:W-:-:S08]  /*38d0*/  IMAD.MOV.U32 R25, RZ, RZ, 0x1 ;  /* 0x00000001ff197424 */ /* 0x000fd000078e00ff */
[----:B------:R-:W-:Y:S05]  /*38e0*/  BRA.U !UP0, `(.L_x_86) ;  /* 0x0000000908347547 */ /* 0x000fea000b800000 */
[----:B------:R-:W0:Y:S01]  /*38f0*/  LDC.64 R14, c[0x0][0x388] ;  /* 0x0000e200ff0e7b82 */ /* 0x000e220000000a00 */
[----:B------:R-:W0:Y:S01]  /*3900*/  LDCU.64 UR4, c[0x0][0x390] ;  /* 0x00007200ff0477ac */ /* 0x000e220008000a00 */
[----:B------:R-:W-:Y:S02]  /*3910*/  IMAD.MOV.U32 R25, RZ, RZ, 0x1 ;  /* 0x00000001ff197424 */ /* 0x000fe400078e00ff */
[----:B------:R-:W-:Y:S01]  /*3920*/  IMAD.U32 R6, RZ, RZ, UR7 ;  /* 0x00000007ff067e24 */ /* 0x000fe2000f8e00ff */
[----:B------:R-:W-:Y:S01]  /*3930*/  UISETP.GE.U32.AND UP0, UPT, UR6, 0x3, UPT ;  /* 0x000000030600788c */ /* 0x000fe2000bf06070 */
[----:B0-----:R-:W-:-:S04]  /*3940*/  IMAD.WIDE.U32 R14, R2, UR4, R14 ;  /* 0x00000004020e7c25 */ /* 0x001fc8000f8e000e */
[----:B------:R-:W-:-:S04]  /*3950*/  IMAD R15, R2, UR5, R15 ;  /* 0x00000005020f7c24 */ /* 0x000fc8000f8e020f */
[----:B------:R-:W-:Y:S05]  /*3960*/  BRA.U !UP0, `(.L_x_87) ;  /* 0x0000000508207547 */ /* 0x000fea000b800000 */
[----:B------:R-:W0:Y:S01]  /*3970*/  LDC.64 R16, c[0x0][0x398] ;  /* 0x0000e600ff107b82 */ /* 0x000e220000000a00 */
[----:B------:R-:W-:Y:S01]  /*3980*/  BSSY.RECONVERGENT B3, `(.L_x_87) ;  /* 0x0000046000037945 */ /* 0x000fe20003800200 */
[----:B------:R-:W-:Y:S01]  /*3990*/  IMAD.MOV.U32 R8, RZ, RZ, RZ ;  /* 0x000000ffff087224 */ /* 0x000fe200078e00ff */
[----:B------:R-:W-:Y:S01]  /*39a0*/  LEA R7, R4, R5, 0x18 ;  /* 0x0000000504077211 */ /* 0x000fe200078ec0ff */
[----:B------:R-:W-:Y:S02]  /*39b0*/  IMAD.MOV.U32 R25, RZ, RZ, 0x1 ;  /* 0x00000001ff197424 */ /* 0x000fe400078e00ff */
[----:B------:R-:W-:-:S07]  /*39c0*/  IMAD.U32 R6, RZ, RZ, UR7 ;  /* 0x00000007ff067e24 */ /* 0x000fce000f8e00ff */
.L_x_88:
        /* <DEDUP_REMOVED lines=10> */
[----:B------:R-:W-:Y:S02]  /*3a70*/  IMAD R26, R13, 0x4, R7 ;  /* 0x000000040d1a7824 */ /* 0x000fe400078e0207 */
[----:B------:R-:W-:Y:S01]  /*3a80*/  IMAD.MOV.U32 R24, RZ, RZ, 0x1 ;  /* 0x00000001ff187424 */ /* 0x000fe200078e00ff */
[----:B----4-:R-:W-:Y:S01]  /*3a90*/  SHF.R.S32.HI R28, RZ, 0x1f, R27 ;  /* 0x0000001fff1c7819 */ /* 0x010fe2000001141b */
[----:B------:R-:W4:Y:S04]  /*3aa0*/  LDG.E R13, desc[UR8][R22.64+0x8] ;  /* 0x00000808160d7981 */ /* 0x000f28000c1e1900 */
[----:B------:R-:W3:Y:S01]  /*3ab0*/  LDS R26, [R26] ;  /* 0x000000001a1a7984 */ /* 0x000ee20000000800 */
[----:B------:R-:W-:-:S02]  /*3ac0*/  SHF.L.W.U32 R9, R24, R9, RZ ;  /* 0x0000000918097219 */ /* 0x000fc40000000eff */
[----:B------:R-:W-:-:S04]  /*3ad0*/  LEA.HI R28, R28, R27, RZ, 0x5 ;  /* 0x0000001b1c1c7211 */ /* 0x000fc800078f28ff */
[----:B------:R-:W-:Y:S02]  /*3ae0*/  SHF.R.S32.HI R29, RZ, 0x5, R28 ;  /* 0x00000005ff1d7819 */ /* 0x000fe4000001141c */
[C-C-:B---3--:R-:W-:Y:S02]  /*3af0*/  LOP3.LUT P4, RZ, R26.reuse, R20, R9.reuse, 0x80, !PT ;  /* 0x000000141aff7212 */ /* 0x148fe40007888009 */
[----:B-----5:R-:W-:Y:S02]  /*3b00*/  LOP3.LUT P3, RZ, R26, R18, R9, 0x80, !PT ;  /* 0x000000121aff7212 */ /* 0x020fe40007868009 */
[----:B------:R-:W3:Y:S01]  /*3b10*/  LDG.E R9, desc[UR8][R22.64+0xc] ;  /* 0x00000c0816097981 */ /* 0x000ee2000c1e1900 */
[----:B------:R-:W-:-:S04]  /*3b20*/  IMAD.WIDE R20, R29, 0x4, R14 ;  /* 0x000000041d147825 */ /* 0x000fc800078e020e */
[C---:B------:R-:W-:Y:S02]  /*3b30*/  IMAD.WIDE R18, R29.reuse, 0x4, R10 ;  /* 0x000000041d127825 */ /* 0x040fe400078e020a */
[----:B------:R-:W5:Y:S04]  /*3b40*/  LDG.E R20, desc[UR8][R20.64] ;  /* 0x0000000814147981 */ /* 0x000f68000c1e1900 */
[----:B------:R-:W2:Y:S01]  /*3b50*/  LDG.E R18, desc[UR8][R18.64] ;  /* 0x0000000812127981 */ /* 0x000ea2000c1e1900 */
[----:B------:R-:W-:-:S05]  /*3b60*/  IMAD R29, R29, 0x4, R7 ;  /* 0x000000041d1d7824 */ /* 0x000fca00078e0207 */
[----:B------:R0:W5:Y:S01]  /*3b70*/  LDS R26, [R29] ;  /* 0x000000001d1a7984 */ /* 0x0001620000000800 */
[----:B----4-:R-:W-:-:S04]  /*3b80*/  SHF.R.S32.HI R28, RZ, 0x1f, R13 ;  /* 0x0000001fff1c7819 */ /* 0x010fc8000001140d */
[----:B------:R-:W-:Y:S02]  /*3b90*/  LEA.HI R28, R28, R13, RZ, 0x5 ;  /* 0x0000000d1c1c7211 */ /* 0x000fe400078f28ff */
[----:B------:R-:W-:Y:S02]  /*3ba0*/  SHF.L.W.U32 R27, R24, R27, RZ ;  /* 0x0000001b181b7219 */ /* 0x000fe40000000eff */
[----:B0-----:R-:W-:Y:S02]  /*3bb0*/  SHF.R.S32.HI R29, RZ, 0x5, R28 ;  /* 0x00000005ff1d7819 */ /* 0x001fe4000001141c */
        /* <DEDUP_REMOVED lines=35> */
.L_x_87:
        /* <DEDUP_REMOVED lines=42> */
.L_x_89:
        /* <DEDUP_REMOVED lines=19> */
.L_x_86:
[----:B------:R-:W-:-:S04]  /*41c0*/  SHF.R.U32.HI R4, RZ, 0x5, R2 ;  /* 0x00000005ff047819 */ /* 0x000fc80000011602 */
[----:B------:R-:W-:-:S05]  /*41d0*/  LEA R4, R4, UR18, 0x2 ;  /* 0x0000001204047c11 */ /* 0x000fca000f8e10ff */
[----:B------:R-:W3:Y:S01]  /*41e0*/  LDL R5, [R4] ;  /* 0x0000000004057983 */ /* 0x000ee20000100800 */
[----:B------:R-:W-:Y:S01]  /*41f0*/  SHF.L.W.U32 R6, R25, R2, RZ ;  /* 0x0000000219067219 */ /* 0x000fe20000000eff */
[----:B------:R-:W-:-:S03]  /*4200*/  IMAD.IADD R12, R12, 0x1, R25 ;  /* 0x000000010c0c7824 */ /* 0x000fc600078e0219 */
[----:B---3--:R-:W-:-:S05]  /*4210*/  LOP3.LUT R5, R5, R6, RZ, 0xfc, !PT ;  /* 0x0000000605057212 */ /* 0x008fca00078efcff */
[----:B------:R0:W-:Y:S02]  /*4220*/  STL [R4], R5 ;  /* 0x0000000504007387 */ /* 0x0001e40000100800 */
.L_x_85:
[----:B------:R-:W-:Y:S05]  /*4230*/  BSYNC.RECONVERGENT B2 ;  /* 0x0000000000027941 */ /* 0x000fea0003800200 */
.L_x_84:
[C---:B------:R-:W-:Y:S01]  /*4240*/  ISETP.GE.U32.AND P0, PT, R2.reuse, 0x4155, PT ;  /* 0x000041550200780c */ /* 0x040fe20003f06070 */
[----:B------:R-:W-:-:S12]  /*4250*/  VIADD R2, R2, 0x1 ;  /* 0x0000000102027836 */ /* 0x000fd80000000000 */
[----:B------:R-:W-:Y:S05]  /*4260*/  @!P0 BRA `(.L_x_90) ;  /* 0xfffffff400708947 */ /* 0x000fea000383ffff */
[----:B------:R-:W-:Y:S05]  /*4270*/  BSYNC.RECONVERGENT B1 ;  /* 0x0000000000017941 */ /* 0x000fea0003800200 */
.L_x_83:
[----:B------:R-:W1:Y:S01]  /*4280*/  S2R R2, SR_LANEID ;  /* 0x0000000000027919 */ /* 0x000e620000000000 */
[----:B------:R-:W-:Y:S01]  /*4290*/  VOTEU.ANY UR4, UPT, PT ;  /* 0x0000000000047886 */ /* 0x000fe200038e0100 */
[----:B------:R-:W3:Y:S01]  /*42a0*/  LDC R7, c[0x0][0x3b0] ;  /* 0x0000ec00ff077b82 */ /* 0x000ee20000000800 */
[----:B------:R-:W1:Y:S07]  /*42b0*/  FLO.U32 R13, UR4 ;  /* 0x00000004000d7d00 */ /* 0x000e6e00080e0000 */
[----:B0-----:R-:W3:Y:S01]  /*42c0*/  LDC.64 R4, c[0x0][0x3b8] ;  /* 0x0000ee00ff047b82 */ /* 0x001ee20000000a00 */
[----:B------:R-:W0:Y:S01]  /*42d0*/  POPC R11, UR4 ;  /* 0x00000004000b7d09 */ /* 0x000e220008000000 */
[----:B-1----:R-:W-:Y:S01]  /*42e0*/  ISETP.EQ.U32.AND P0, PT, R13, R2, PT ;  /* 0x000000020d00720c */ /* 0x002fe20003f02070 */
[----:B---3--:R-:W-:-:S12]  /*42f0*/  IMAD.WIDE R6, R7, 0x4, R4 ;  /* 0x0000000407067825 */ /* 0x008fd800078e0204 */
[----:B0-----:R-:W3:Y:S01]  /*4300*/  @P0 ATOMG.E.ADD.STRONG.GPU PT, R6, desc[UR8][R6.64], R11 ;  /* 0x8000000b060609a8 */ /* 0x001ee200081ef108 */
[----:B------:R-:W-:Y:S01]  /*4310*/  BSSY.RECONVERGENT B1, `(.L_x_91) ;  /* 0x000007c000017945 */ /* 0x000fe20003800200 */
[----:B------:R-:W-:Y:S01]  /*4320*/  IMAD.MOV.U32 R10, RZ, RZ, RZ ;  /* 0x000000ffff0a7224 */ /* 0x000fe200078e00ff */
[----:B------:R-:W0:Y:S02]  /*4330*/  S2R R4, SR_LTMASK ;  /* 0x0000000000047919 */ /* 0x000e240000003900 */
[----:B0-----:R-:W-:Y:S02]  /*4340*/  LOP3.LUT R14, R4, UR4, RZ, 0xc0, !PT ;  /* 0x00000004040e7c12 */ /* 0x001fe4000f8ec0ff */
[----:B------:R-:W0:Y:S02]  /*4350*/  LDC.64 R4, c[0x0][0x3c8] ;  /* 0x0000f200ff047b82 */ /* 0x000e240000000a00 */
[----:B------:R-:W1:Y:S01]  /*4360*/  POPC R9, R14 ;  /* 0x0000000e00097309 */ /* 0x000e620000000000 */
[----:B---3--:R-:W1:Y:S02]  /*4370*/  SHFL.IDX PT, R2, R6, R13, 0x1f ;  /* 0x00001f0d06027589 */ /* 0x008e6400000e0000 */
[----:B-1----:R-:W-:Y:S01]  /*4380*/  IMAD.IADD R2, R2, 0x1, R9 ;  /* 0x0000000102027824 */ /* 0x002fe200078e0209 */
[----:B0-----:R-:W-:-:S07]  /*4390*/  CS2R R8, SRZ ;  /* 0x0000000000087805 */ /* 0x001fce000001ff00 */
.L_x_104:
[----:B0-----:R-:W0:Y:S01]  /*43a0*/  LDCU.64 UR4, c[0x0][0x3a8] ;  /* 0x00007500ff0477ac */ /* 0x001e220008000a00 */
[----:B-1----:R-:W-:Y:S01]  /*43b0*/  SHF.R.U32.HI R6, RZ, 0x5, R10 ;  /* 0x00000005ff067819 */ /* 0x002fe2000001160a */
[----:B------:R-:W-:-:S03]  /*43c0*/  IMAD R13, R2, 0x4bb, RZ ;  /* 0x000004bb020d7824 */ /* 0x000fc600078e02ff */
[C---:B------:R-:W-:Y:S02]  /*43d0*/  LEA R11, R6.reuse, UR18, 0x2 ;  /* 0x00000012060b7c11 */ /* 0x040fe4000f8e10ff */
[----:B------:R-:W-:-:S04]  /*43e0*/  IADD3 R7, P0, PT, R6, R13, RZ ;  /* 0x0000000d06077210 */ /* 0x000fc80007f1e0ff */
[----:B------:R-:W3:Y:S01]  /*43f0*/  LDL R11, [R11] ;  /* 0x000000000b0b7983 */ /* 0x000ee20000100800 */
[----:B------:R-:W-:Y:S02]  /*4400*/  LEA.HI.X.SX32 R14, R13, RZ, 0x1, P0 ;  /* 0x000000ff0d0e7211 */ /* 0x000fe400000f0eff */
[----:B0-----:R-:W-:-:S04]  /*4410*/  LEA R6, P0, R7, UR4, 0x2 ;  /* 0x0000000407067c11 */ /* 0x001fc8000f8010ff */
[----:B------:R-:W-:-:S05]  /*4420*/  LEA.HI.X R7, R7, UR5, R14, 0x2, P0 ;  /* 0x0000000507077c11 */ /* 0x000fca00080f140e */
[----:B------:R-:W4:Y:S01]  /*4430*/  LDG.E R15, desc[UR8][R6.64] ;  /* 0x00000008060f7981 */ /* 0x000f22000c1e1900 */
[C---:B------:R-:W-:Y:S01]  /*4440*/  LOP3.LUT R14, R10.reuse, 0x1c, RZ, 0xc0, !PT ;  /* 0x0000001c0a0e7812 */ /* 0x040fe200078ec0ff */
[----:B------:R-:W-:Y:S01]  /*4450*/  BSSY.RECONVERGENT B2, `(.L_x_92) ;  /* 0x0000015000027945 */ /* 0x000fe20003800200 */
[----:B------:R-:W-:Y:S02]  /*4460*/  LOP3.LUT R16, R10, 0x1c, RZ, 0xc0, !PT ;  /* 0x0000001c0a107812 */ /* 0x000fe400078ec0ff */
[----:B---3--:R-:W-:-:S04]  /*4470*/  SHF.R.U32.HI R14, RZ, R14, R11 ;  /* 0x0000000eff0e7219 */ /* 0x008fc8000001160b */
[C---:B------:R-:W-:Y:S02]  /*4480*/  LOP3.LUT R13, R14.reuse, 0x1, RZ, 0xc0, !PT ;  /* 0x000000010e0d7812 */ /* 0x040fe400078ec0ff */
[----:B------:R-:W-:Y:S02]  /*4490*/  LOP3.LUT P0, RZ, R14, 0x1, RZ, 0xc0, !PT ;  /* 0x000000010eff7812 */ /* 0x000fe4000780c0ff */
[----:B------:R-:W-:Y:S02]  /*44a0*/  SHF.L.U32 R16, R13, R16, RZ ;  /* 0x000000100d107219 */ /* 0x000fe400000006ff */
[----:B------:R-:W-:Y:S02]  /*44b0*/  ISETP.GT.U32.OR P1, PT, R10, 0x4155, !P0 ;  /* 0x000041550a00780c */ /* 0x000fe40004724470 */
[----:B----4-:R-:W-:-:S05]  /*44c0*/  LOP3.LUT R15, R16, R15, RZ, 0xfc, !PT ;  /* 0x0000000f100f7212 */ /* 0x010fca00078efcff */
[----:B------:R0:W-:Y:S06]  /*44d0*/  STG.E desc[UR8][R6.64], R15 ;  /* 0x0000000f06007986 */ /* 0x0001ec000c101908 */
[----:B------:R-:W-:Y:S01]  /*44e0*/  @!P1 VIADD R9, R9, 0x1 ;  /* 0x0000000109099836 */ /* 0x000fe20000000000 */
[----:B-----5:R-:W-:Y:S06]  /*44f0*/  @!P1 BRA `(.L_x_93) ;  /* 0x0000000000289947 */ /* 0x020fec0003800000 */
[----:B------:R-:W-:-:S13]  /*4500*/  ISETP.LT.U32.OR P0, PT, R10, 0x4156, !P0 ;  /* 0x000041560a00780c */ /* 0x000fda0004701470 */
[----:B------:R-:W-:Y:S05]  /*4510*/  @P0 BRA `(.L_x_93) ;  /* 0x0000000000200947 */ /* 0x000fea0003800000 */
[----:B0-----:R-:W-:-:S04]  /*4520*/  VIADD R15, R10, 0xffffbeaa ;  /* 0xffffbeaa0a0f7836 */ /* 0x001fc80000000000 */
[----:B------:R-:W-:-:S05]  /*4530*/  IMAD.WIDE.U32 R14, R15, 0x4, R4 ;  /* 0x000000040f0e7825 */ /* 0x000fca00078e0004 */
[----:B------:R-:W3:Y:S01]  /*4540*/  LDG.E R13, desc[UR8][R14.64] ;  /* 0x000000080e0d7981 */ /* 0x000ee2000c1e1900 */
[----:B------:R-:W-:Y:S01]  /*4550*/  VIADD R8, R8, 0x1 ;  /* 0x0000000108087836 */ /* 0x000fe20000000000 */
[----:B---3--:R-:W-:-:S13]  /*4560*/  ISETP.NE.AND P0, PT, R12, R13, PT ;  /* 0x0000000d0c00720c */ /* 0x008fda0003f05270 */
[----:B------:R-:W-:Y:S05]  /*4570*/  @P0 BRA `(.L_x_93) ;  /* 0x0000000000080947 */ /* 0x000fea0003800000 */
[----:B------:R-:W-:-:S05]  /*4580*/  IMAD.MOV.U32 R13, RZ, RZ, RZ ;  /* 0x000000ffff0d7224 */ /* 0x000fca00078e00ff */
[----:B------:R1:W5:Y:S02]  /*4590*/  ATOMG.E.CAS.STRONG.GPU PT, RZ, [R14], R12, R13 ;  /* 0x0000000c0eff73a9 */ /* 0x00036400001ee10d */
.L_x_93:
[----:B------:R-:W-:Y:S05]  /*45a0*/  BSYNC.RECONVERGENT B2 ;  /* 0x0000000000027941 */ /* 0x000fea0003800200 */
.L_x_92:
[----:B-1----:R-:W-:-:S05]  /*45b0*/  VIADD R14, R10, 0x1 ;  /* 0x000000010a0e7836 */ /* 0x002fca0000000000 */
[----:B------:R-:W-:-:S13]  /*45c0*/  ISETP.NE.AND P0, PT, R14, 0x9755, PT ;  /* 0x000097550e00780c */ /* 0x000fda0003f05270 */
[----:B------:R-:W-:Y:S05]  /*45d0*/  @!P0 BRA `(.L_x_94) ;  /* 0x00000004003c8947 */ /* 0x000fea0003800000 */
[----:B0-----:R-:W3:Y:S01]  /*45e0*/  LDG.E R15, desc[UR8][R6.64] ;  /* 0x00000008060f7981 */ /* 0x001ee2000c1e1900 */
[----:B------:R-:W-:Y:S01]  /*45f0*/  LOP3.LUT R14, R14, 0x1d, RZ, 0xc0, !PT ;  /* 0x0000001d0e0e7812 */ /* 0x000fe200078ec0ff */
[----:B------:R-:W-:Y:S01]  /*4600*/  BSSY.RECONVERGENT B2, `(.L_x_95) ;  /* 0x0000017000027945 */ /* 0x000fe20003800200 */
[----:B------:R-:W-:Y:S02]  /*4610*/  ISETP.GE.U32.AND P0, PT, R10, 0x4155, PT ;  /* 0x000041550a00780c */ /* 0x000fe40003f06070 */
[----:B------:R-:W-:-:S04]  /*4620*/  SHF.R.U32.HI R13, RZ, R14, R11 ;  /* 0x0000000eff0d7219 */ /* 0x000fc8000001160b */
[----:B------:R-:W-:-:S04]  /*4630*/  LOP3.LUT R17, R13, 0x1, RZ, 0xc0, !PT ;  /* 0x000000010d117812 */ /* 0x000fc800078ec0ff */
[C---:B------:R-:W-:Y:S02]  /*4640*/  SHF.L.U32 R14, R17.reuse, R14, RZ ;  /* 0x0000000e110e7219 */ /* 0x040fe400000006ff */
[----:B------:R-:W-:Y:S02]  /*4650*/  ISETP.EQ.U32.AND P1, PT, R17, 0x1, PT ;  /* 0x000000011100780c */ /* 0x000fe40003f22070 */
[----:B---3--:R-:W-:-:S05]  /*4660*/  LOP3.LUT R13, R14, R15, RZ, 0xfc, !PT ;  /* 0x0000000f0e0d7212 */ /* 0x008fca00078efcff */
[----:B------:R0:W-:Y:S06]  /*4670*/  STG.E desc[UR8][R6.64], R13 ;  /* 0x0000000d06007986 */ /* 0x0001ec000c101908 */
[----:B------:R-:W-:Y:S05]  /*4680*/  @!P0 BRA P1, `(.L_x_96) ;  /* 0x0000000000348947 */ /* 0x000fea0000800000 */
[----:B------:R-:W-:-:S13]  /*4690*/  ISETP.EQ.OR P0, PT, R17, RZ, !P0 ;  /* 0x000000ff1100720c */ /* 0x000fda0004702670 */
[----:B------:R-:W-:Y:S05]  /*46a0*/  @P0 BRA `(.L_x_97) ;  /* 0x0000000000300947 */ /* 0x000fea0003800000 */
[----:B------:R-:W-:-:S04]  /*46b0*/  VIADD R15, R10, 0xffffbeab ;  /* 0xffffbeab0a0f7836 */ /* 0x000fc80000000000 */
[----:B------:R-:W-:-:S05]  /*46c0*/  IMAD.WIDE.U32 R14, R15, 0x4, R4 ;  /* 0x000000040f0e7825 */ /* 0x000fca00078e0004 */
[----:B------:R-:W3:Y:S01]  /*46d0*/  LDG.E R17, desc[UR8][R14.64] ;  /* 0x000000080e117981 */ /* 0x000ee2000c1e1900 */
[----:B------:R-:W-:Y:S01]  /*46e0*/  VIADD R8, R8, 0x1 ;  /* 0x0000000108087836 */ /* 0x000fe20000000000 */
[----:B---3--:R-:W-:-:S13]  /*46f0*/  ISETP.NE.AND P0, PT, R12, R17, PT ;  /* 0x000000110c00720c */ /* 0x008fda0003f05270 */
[----:B------:R-:W-:Y:S05]  /*4700*/  @P0 BRA `(.L_x_97) ;  /* 0x0000000000180947 */ /* 0x000fea0003800000 */
[----:B------:R-:W-:Y:S02]  /*4710*/  IMAD.MOV.U32 R16, RZ, RZ, R12 ;  /* 0x000000ffff107224 */ /* 0x000fe400078e000c */
[----:B------:R-:W-:-:S05]  /*4720*/  IMAD.MOV.U32 R17, RZ, RZ, RZ ;  /* 0x000000ffff117224 */ /* 0x000fca00078e00ff */
[----:B------:R1:W5:Y:S04]  /*4730*/  ATOMG.E.CAS.STRONG.GPU PT, RZ, [R14], R16, R17 ;  /* 0x000000100eff73a9 */ /* 0x00036800001ee111 */
[----:B0-----:R1:W5:Y:S01]  /*4740*/  LDG.E R13, desc[UR8][R6.64] ;  /* 0x00000008060d7981 */ /* 0x001362000c1e1900 */
[----:B------:R-:W-:Y:S05]  /*4750*/  BRA `(.L_x_97) ;  /* 0x0000000000047947 */ /* 0x000fea0003800000 */
.L_x_96:
[----:B------:R-:W-:-:S07]  /*4760*/  VIADD R9, R9, 0x1 ;  /* 0x0000000109097836 */ /* 0x000fce0000000000 */
.L_x_97:
[----:B------:R-:W-:Y:S05]  /*4770*/  BSYNC.RECONVERGENT B2 ;  /* 0x0000000000027941 */ /* 0x000fea0003800200 */
.L_x_95:
[C---:B-1----:R-:W-:Y:S01]  /*4780*/  VIADD R14, R10.reuse, 0x2 ;  /* 0x000000020a0e7836 */ /* 0x042fe20000000000 */
[----:B------:R-:W-:Y:S01]  /*4790*/  ISETP.GE.U32.AND P0, PT, R10, 0x4154, PT ;  /* 0x000041540a00780c */ /* 0x000fe20003f06070 */
[----:B------:R-:W-:Y:S03]  /*47a0*/  BSSY.RECONVERGENT B2, `(.L_x_98) ;  /* 0x0000017000027945 */ /* 0x000fe60003800200 */
[----:B------:R-:W-:-:S04]  /*47b0*/  LOP3.LUT R14, R14, 0x1e, RZ, 0xc0, !PT ;  /* 0x0000001e0e0e7812 */ /* 0x000fc800078ec0ff */
[----:B------:R-:W-:-:S04]  /*47c0*/  SHF.R.U32.HI R15, RZ, R14, R11 ;  /* 0x0000000eff0f7219 */ /* 0x000fc8000001160b */
[----:B------:R-:W-:-:S04]  /*47d0*/  LOP3.LUT R15, R15, 0x1, RZ, 0xc0, !PT ;  /* 0x000000010f0f7812 */ /* 0x000fc800078ec0ff */
[C---:B------:R-:W-:Y:S02]  /*47e0*/  SHF.L.U32 R14, R15.reuse, R14, RZ ;  /* 0x0000000e0f0e7219 */ /* 0x040fe400000006ff */
[----:B------:R-:W-:Y:S02]  /*47f0*/  ISETP.EQ.U32.AND P1, PT, R15, 0x1, PT ;  /* 0x000000010f00780c */ /* 0x000fe40003f22070 */
[----:B0----5:R-:W-:-:S05]  /*4800*/  LOP3.LUT R13, R14, R13, RZ, 0xfc, !PT ;  /* 0x0000000d0e0d7212 */ /* 0x021fca00078efcff */
        /* <DEDUP_REMOVED lines=15> */
.L_x_99:
[----:B------:R-:W-:-:S07]  /*4900*/  VIADD R9, R9, 0x1 ;  /* 0x0000000109097836 */ /* 0x000fce0000000000 */
.L_x_100:
[----:B------:R-:W-:Y:S05]  /*4910*/  BSYNC.RECONVERGENT B2 ;  /* 0x0000000000027941 */ /* 0x000fea0003800200 */
.L_x_98:
[C---:B-1----:R-:W-:Y:S01]  /*4920*/  VIADD R14, R10.reuse, 0x3 ;  /* 0x000000030a0e7836 */ /* 0x042fe20000000000 */
[----:B------:R-:W-:Y:S01]  /*4930*/  ISETP.LT.U32.AND P1, PT, R10, 0x4153, PT ;  /* 0x000041530a00780c */ /* 0x000fe20003f21070 */
[----:B------:R-:W-:Y:S03]  /*4940*/  BSSY.RECONVERGENT B2, `(.L_x_101) ;  /* 0x0000016000027945 */ /* 0x000fe60003800200 */
[----:B------:R-:W-:-:S04]  /*4950*/  LOP3.LUT R14, R14, 0x1f, RZ, 0xc0, !PT ;  /* 0x0000001f0e0e7812 */ /* 0x000fc800078ec0ff */
[----:B------:R-:W-:-:S04]  /*4960*/  SHF.R.U32.HI R11, RZ, R14, R11 ;  /* 0x0000000eff0b7219 */ /* 0x000fc8000001160b */
[----:B------:R-:W-:-:S04]  /*4970*/  LOP3.LUT R11, R11, 0x1, RZ, 0xc0, !PT ;  /* 0x000000010b0b7812 */ /* 0x000fc800078ec0ff */
[C---:B------:R-:W-:Y:S02]  /*4980*/  SHF.L.U32 R14, R11.reuse, R14, RZ ;  /* 0x0000000e0b0e7219 */ /* 0x040fe400000006ff */
[----:B------:R-:W-:Y:S02]  /*4990*/  ISETP.NE.U32.AND P0, PT, R11, 0x1, PT ;  /* 0x000000010b00780c */ /* 0x000fe40003f05070 */
[----:B0----5:R-:W-:-:S05]  /*49a0*/  LOP3.LUT R13, R14, R13, RZ, 0xfc, !PT ;  /* 0x0000000d0e0d7212 */ /* 0x021fca00078efcff */
[----:B------:R0:W-:Y:S06]  /*49b0*/  STG.E desc[UR8][R6.64], R13 ;  /* 0x0000000d06007986 */ /* 0x0001ec000c101908 */
[----:B------:R-:W-:Y:S05]  /*49c0*/  @!P0 BRA P1, `(.L_x_102) ;  /* 0x0000000000308947 */ /* 0x000fea0000800000 */
[----:B------:R-:W-:-:S04]  /*49d0*/  ISETP.NE.AND P0, PT, R11, RZ, PT ;  /* 0x000000ff0b00720c */ /* 0x000fc80003f05270 */
        /* <DEDUP_REMOVED lines=9> */
[----:B------:R1:W5:Y:S01]  /*4a70*/  ATOMG.E.CAS.STRONG.GPU PT, RZ, [R6], R12, R13 ;  /* 0x0000000c06ff73a9 */ /* 0x00036200001ee10d */
[----:B------:R-:W-:Y:S05]  /*4a80*/  BRA `(.L_x_103) ;  /* 0x0000000000047947 */ /* 0x000fea0003800000 */
.L_x_102:
[----:B------:R-:W-:-:S07]  /*4a90*/  VIADD R9, R9, 0x1 ;  /* 0x0000000109097836 */ /* 0x000fce0000000000 */
.L_x_103:
[----:B------:R-:W-:Y:S05]  /*4aa0*/  BSYNC.RECONVERGENT B2 ;  /* 0x0000000000027941 */ /* 0x000fea0003800200 */
.L_x_101:
[----:B------:R-:W-:Y:S01]  /*4ab0*/  VIADD R10, R10, 0x4 ;  /* 0x000000040a0a7836 */ /* 0x000fe20000000000 */
[----:B------:R-:W-:Y:S06]  /*4ac0*/  BRA `(.L_x_104) ;  /* 0xfffffff800347947 */ /* 0x000fec000383ffff */
.L_x_94:
[----:B------:R-:W-:Y:S05]  /*4ad0*/  BSYNC.RECONVERGENT B1 ;  /* 0x0000000000017941 */ /* 0x000fea0003800200 */
.L_x_91:
[----:B------:R-:W1:Y:S01]  /*4ae0*/  LDCU.64 UR4, c[0x0][0x3c0] ;  /* 0x00007800ff0477ac */ /* 0x000e620008000a00 */
[----:B0-----:R-:W-:Y:S01]  /*4af0*/  IMAD R7, R8, R9, RZ ;  /* 0x0000000908077224 */ /* 0x001fe200078e02ff */
[----:B-1----:R-:W-:-:S04]  /*4b00*/  UIADD3 UR4, UP0, UPT, UR4, 0x8, URZ ;  /* 0x0000000804047890 */ /* 0x002fc8000ff1e0ff */
        /* <DEDUP_REMOVED lines=10> */
.L_x_63:
[----:B------:R-:W-:Y:S05]  /*4bb0*/  BSYNC.RECONVERGENT B0 ;  /* 0x0000000000007941 */ /* 0x000fea0003800200 */
.L_x_62:
[----:B------:R-:W-:-:S05]  /*4bc0*/  VIADD R3, R3, UR11 ;  /* 0x0000000b03037c36 */ /* 0x000fca0008000000 */
[----:B------:R-:W-:-:S13]  /*4bd0*/  ISETP.GE.U32.AND P0, PT, R3, 0x4156, PT ;  /* 0x000041560300780c */ /* 0x000fda0003f06070 */
[----:B------:R-:W-:Y:S05]  /*4be0*/  @!P0 BRA `(.L_x_105) ;  /* 0xffffffc800848947 */ /* 0x000fea000383ffff */
[----:B------:R-:W-:Y:S05]  /*4bf0*/  EXIT ;  /* 0x000000000000794d */ /* 0x000fea0003800000 */
.L_x_106:
        /* <DEDUP_REMOVED lines=16> */
.L_x_114:


//--------------------- .text._Z11make_bitmapPjPiS0_S0_mS_mS0_S0_ --------------------------
	.section	.text._Z11make_bitmapPjPiS0_S0_mS_mS0_S0_,"ax",@progbits
	.align	128
        .global         _Z11make_bitmapPjPiS0_S0_mS_mS0_S0_
        .type           _Z11make_bitmapPjPiS0_S0_mS_mS0_S0_,@function
        .size           _Z11make_bitmapPjPiS0_S0_mS_mS0_S0_,(.L_x_115 - _Z11make_bitmapPjPiS0_S0_mS_mS0_S0_)
        .other          _Z11make_bitmapPjPiS0_S0_mS_mS0_S0_,@"STO_CUDA_ENTRY STV_DEFAULT"
_Z11make_bitmapPjPiS0_S0_mS_mS0_S0_:
.text._Z11make_bitmapPjPiS0_S0_mS_mS0_S0_:
[----:B------:R-:W-:Y:S08]  /*0000*/  LDC R1, c[0x0][0x37c] ;  /* 0x0000df00ff017b82 */ /* 0x000ff00000000800 */
[----:B------:R-:W0:Y:S01]  /*0010*/  LDC.64 R12, c[0x0][0x388] ;  /* 0x0000e200ff0c7b82 */ /* 0x000e220000000a00 */
[----:B------:R-:W0:Y:S01]  /*0020*/  LDCU.64 UR8, c[0x0][0x358] ;  /* 0x00006b00ff0877ac */ /* 0x000e220008000a00 */
[----:B------:R-:W1:Y:S06]  /*0030*/  LDCU.64 UR10, c[0x0][0x3a0] ;  /* 0x00007400ff0a77ac */ /* 0x000e6c0008000a00 */
[----:B------:R-:W2:Y:S01]  /*0040*/  LDC.64 R14, c[0x0][0x390] ;  /* 0x0000e400ff0e7b82 */ /* 0x000ea20000000a00 */
[----:B------:R-:W3:Y:S01]  /*0050*/  LDCU.64 UR6, c[0x0][0x388] ;  /* 0x00007100ff0677ac */ /* 0x000ee20008000a00 */
[----:B------:R-:W4:Y:S06]  /*0060*/  LDCU.64 UR4, c[0x0][0x390] ;  /* 0x00007200ff0477ac */ /* 0x000f2c0008000a00 */
[----:B------:R-:W1:Y:S01]  /*0070*/  LDC.64 R2, c[0x0][0x380] ;  /* 0x0000e000ff027b82 */ /* 0x000e620000000a00 */
[----:B0-----:R-:W5:Y:S04]  /*0080*/  LDG.E R7, desc[UR8][R12.64] ;  /* 0x000000080c077981 */ /* 0x001f68000c1e1900 */
[----:B--2---:R-:W2:Y:S01]  /*0090*/  LDG.E R11, desc[UR8][R14.64] ;  /* 0x000000080e0b7981 */ /* 0x004ea2000c1e1900 */
[----:B-----5:R-:W-:Y:S01]  /*00a0*/  SHF.R.S32.HI R0, RZ, 0x1f, R7 ;  /* 0x0000001fff007819 */ /* 0x020fe20000011407 */
[----:B-1----:R-:W-:-:S04]  /*00b0*/  IMAD.WIDE.U32 R4, R7, UR10, R2 ;  /* 0x0000000a07047c25 */ /* 0x002fc8000f8e0002 */
[----:B------:R-:W-:Y:S01]  /*00c0*/  IMAD R6, R0, UR10, RZ ;  /* 0x0000000a00067c24 */ /* 0x000fe2000f8e02ff */
[----:B--2---:R-:W-:-:S03]  /*00d0*/  SHF.R.S32.HI R0, RZ, 0x1f, R11 ;  /* 0x0000001fff007819 */ /* 0x004fc6000001140b */
[----:B------:R-:W-:Y:S01]  /*00e0*/  IMAD R7, R7, UR11, R6 ;  /* 0x0000000b07077c24 */ /* 0x000fe2000f8e0206 */
[----:B------:R-:W-:-:S03]  /*00f0*/  LEA.HI R0, R0, R11, RZ, 0x5 ;  /* 0x0000000b00007211 */ /* 0x000fc600078f28ff */
[----:B------:R-:W-:Y:S02]  /*0100*/  IMAD.IADD R5, R5, 0x1, R7 ;  /* 0x0000000105057824 */ /* 0x000fe400078e0207 */
[----:B------:R-:W0:Y:S01]  /*0110*/  LDC.64 R6, c[0x0][0x3a8] ;  /* 0x0000ea00ff067b82 */ /* 0x000e220000000a00 */
[----:B------:R-:W-:-:S05]  /*0120*/  SHF.R.S32.HI R9, RZ, 0x5, R0 ;  /* 0x00000005ff097819 */ /* 0x000fca0000011400 */
[----:B------:R-:W-:-:S05]  /*0130*/  IMAD.WIDE R8, R9, 0x4, R4 ;  /* 0x0000000409087825 */ /* 0x000fca00078e0204 */
[----:B------:R-:W2:Y:S01]  /*0140*/  LDG.E R4, desc[UR8][R8.64] ;  /* 0x0000000808047981 */ /* 0x000ea2000c1e1900 */
[----:B------:R-:W-:-:S05]  /*0150*/  IMAD.MOV.U32 R0, RZ, RZ, 0x1 ;  /* 0x00000001ff007424 */ /* 0x000fca00078e00ff */
[----:B------:R-:W-:-:S04]  /*0160*/  SHF.L.W.U32 R11, R0, R11, RZ ;  /* 0x0000000b000b7219 */ /* 0x000fc80000000eff */
[----:B--2---:R-:W-:Y:S02]  /*0170*/  LOP3.LUT R17, R11, R4, RZ, 0xfc, !PT ;  /* 0x000000040b117212 */ /* 0x004fe400078efcff */
[----:B------:R-:W1:Y:S03]  /*0180*/  LDC.64 R4, c[0x0][0x3b0] ;  /* 0x0000ec00ff047b82 */ /* 0x000e660000000a00 */
[----:B------:R2:W-:Y:S04]  /*0190*/  STG.E desc[UR8][R8.64], R17 ;  /* 0x0000001108007986 */ /* 0x0005e8000c101908 */
[----:B------:R-:W5:Y:S04]  /*01a0*/  LDG.E R19, desc[UR8][R14.64] ;  /* 0x000000080e137981 */ /* 0x000f68000c1e1900 */
[----:B------:R-:W3:Y:S01]  /*01b0*/  LDG.E R21, desc[UR8][R12.64] ;  /* 0x000000080c157981 */ /* 0x000ee2000c1e1900 */
[----:B-----5:R-:W-:-:S02]  /*01c0*/  SHF.R.S32.HI R11, RZ, 0x1f, R19 ;  /* 0x0000001fff0b7819 */ /* 0x020fc40000011413 */
[----:B---3--:R-:W-:-:S03]  /*01d0*/  SHF.R.S32.HI R16, RZ, 0x1f, R21 ;  /* 0x0000001fff107819 */ /* 0x008fc60000011415 */
[-C--:B-1----:R-:W-:Y:S02]  /*01e0*/  IMAD R18, R11, R4.reuse, RZ ;  /* 0x000000040b127224 */ /* 0x082fe400078e02ff */
[----:B0-----:R-:W-:Y:S01]  /*01f0*/  IMAD.WIDE.U32 R10, R19, R4, R6 ;  /* 0x00000004130a7225 */ /* 0x001fe200078e0006 */
[----:B------:R-:W-:-:S03]  /*0200*/  LEA.HI R16, R16, R21, RZ, 0x5 ;  /* 0x0000001510107211 */ /* 0x000fc600078f28ff */
[----:B------:R-:W-:Y:S01]  /*0210*/  IMAD R19, R19, R5, R18 ;  /* 0x0000000513137224 */ /* 0x000fe200078e0212 */
[----:B--2---:R-:W-:-:S03]  /*0220*/  SHF.R.S32.HI R17, RZ, 0x5, R16 ;  /* 0x00000005ff117819 */ /* 0x004fc60000011410 */
[----:B------:R-:W-:Y:S02]  /*0230*/  IMAD.IADD R11, R11, 0x1, R19 ;  /* 0x000000010b0b7824 */ /* 0x000fe400078e0213 */
[----:B------:R-:W-:-:S05]  /*0240*/  IMAD.WIDE R16, R17, 0x4, R10 ;  /* 0x0000000411107825 */ /* 0x000fca00078e020a */
[----:B------:R-:W2:Y:S01]  /*0250*/  LDG.E R8, desc[UR8][R16.64] ;  /* 0x0000000810087981 */ /* 0x000ea2000c1e1900 */
[----:B------:R-:W-:-:S04]  /*0260*/  SHF.L.W.U32 R21, R0, R21, RZ ;  /* 0x0000001500157219 */ /* 0x000fc80000000eff */
[----:B--2---:R-:W-:Y:S02]  /*0270*/  LOP3.LUT R19, R21, R8, RZ, 0xfc, !PT ;  /* 0x0000000815137212 */ /* 0x004fe400078efcff */
[----:B------:R-:W0:Y:S03]  /*0280*/  LDC.64 R8, c[0x0][0x3b8] ;  /* 0x0000ee00ff087b82 */ /* 0x000e260000000a00 */
[----:B------:R1:W-:Y:S04]  /*0290*/  STG.E desc[UR8][R16.64], R19 ;  /* 0x0000001310007986 */ /* 0x0003e8000c101908 */
[----:B------:R-:W0:Y:S02]  /*02a0*/  LDG.E R21, desc[UR8][R14.64] ;  /* 0x000000080e157981 */ /* 0x000e24000c1e1900 */
[----:B0-----:R-:W-:-:S05]  /*02b0*/  IMAD.WIDE R20, R21, 0x4, R8 ;  /* 0x0000000415147825 */ /* 0x001fca00078e0208 */
[----:B------:R-:W2:Y:S02]  /*02c0*/  LDG.E R10, desc[UR8][R20.64] ;  /* 0x00000008140a7981 */ /* 0x000ea4000c1e1900 */
[----:B--2---:R-:W-:Y:S02]  /*02d0*/  IADD3 R25, PT, PT, R10, 0x1, RZ ;  /* 0x000000010a197810 */ /* 0x004fe40007ffe0ff */
[----:B------:R-:W0:Y:S03]  /*02e0*/  LDC.64 R10, c[0x0][0x3c0] ;  /* 0x0000f000ff0a7b82 */ /* 0x000e260000000a00 */
[----:B------:R2:W-:Y:S04]  /*02f0*/  STG.E desc[UR8][R20.64], R25 ;  /* 0x0000001914007986 */ /* 0x0005e8000c101908 */
[----:B------:R-:W0:Y:S02]  /*0300*/  LDG.E R23, desc[UR8][R12.64] ;  /* 0x000000080c177981 */ /* 0x000e24000c1e1900 */
[----:B0-----:R-:W-:-:S05]  /*0310*/  IMAD.WIDE R22, R23, 0x4, R10 ;  /* 0x0000000417167825 */ /* 0x001fca00078e020a */
[----:B------:R-:W3:Y:S02]  /*0320*/  LDG.E R18, desc[UR8][R22.64] ;  /* 0x0000000816127981 */ /* 0x000ee4000c1e1900 */
[----:B---3--:R-:W-:-:S05]  /*0330*/  VIADD R27, R18, 0x1 ;  /* 0x00000001121b7836 */ /* 0x008fca0000000000 */
[----:B------:R0:W-:Y:S04]  /*0340*/  STG.E desc[UR8][R22.64], R27 ;  /* 0x0000001b16007986 */ /* 0x0001e8000c101908 */
[----:B------:R-:W3:Y:S04]  /*0350*/  LDG.E R29, desc[UR8][R12.64+0x4] ;  /* 0x000004080c1d7981 */ /* 0x000ee8000c1e1900 */
[----:B-1----:R-:W5:Y:S01]  /*0360*/  LDG.E R19, desc[UR8][R14.64+0x4] ;  /* 0x000004080e137981 */ /* 0x002f62000c1e1900 */
[----:B---3--:R-:W-:Y:S02]  /*0370*/  SHF.R.S32.HI R16, RZ, 0x1f, R29 ;  /* 0x0000001fff107819 */ /* 0x008fe4000001141d */
[----:B-----5:R-:W-:-:S03]  /*0380*/  SHF.R.S32.HI R18, RZ, 0x1f, R19 ;  /* 0x0000001fff127819 */ /* 0x020fc60000011413 */
[----:B------:R-:W-:Y:S02]  /*0390*/  IMAD R24, R16, UR10, RZ ;  /* 0x0000000a10187c24 */ /* 0x000fe4000f8e02ff */
[----:B------:R-:W-:Y:S01]  /*03a0*/  IMAD.WIDE.U32 R16, R29, UR10, R2 ;  /* 0x0000000a1d107c25 */ /* 0x000fe2000f8e0002 */
[----:B------:R-:W-:-:S03]  /*03b0*/  LEA.HI R18, R18, R19, RZ, 0x5 ;  /* 0x0000001312127211 */ /* 0x000fc600078f28ff */
[----:B------:R-:W-:Y:S01]  /*03c0*/  IMAD R29, R29, UR11, R24 ;  /* 0x0000000b1d1d7c24 */ /* 0x000fe2000f8e0218 */
[----:B--2---:R-:W-:-:S03]  /*03d0*/  SHF.R.S32.HI R21, RZ, 0x5, R18 ;  /* 0x00000005ff157819 */ /* 0x004fc60000011412 */
[----:B------:R-:W-:Y:S02]  /*03e0*/  IMAD.IADD R17, R17, 0x1, R29 ;  /* 0x0000000111117824 */ /* 0x000fe400078e021d */
[----:B------:R-:W-:-:S05]  /*03f0*/  IMAD.WIDE R20, R21, 0x4, R16 ;  /* 0x0000000415147825 */ /* 0x000fca00078e0210 */
[----:B------:R-:W0:Y:S01]  /*0400*/  LDG.E R16, desc[UR8][R20.64] ;  /* 0x0000000814107981 */ /* 0x000e22000c1e1900 */
[----:B------:R-:W-:-:S04]  /*0410*/  SHF.L.W.U32 R19, R0, R19, RZ ;  /* 0x0000001300137219 */ /* 0x000fc80000000eff */
[----:B0-----:R-:W-:-:S05]  /*0420*/  LOP3.LUT R23, R19, R16, RZ, 0xfc, !PT ;  /* 0x0000001013177212 */ /* 0x001fca00078efcff */
[----:B------:R0:W-:Y:S04]  /*0430*/  STG.E desc[UR8][R20.64], R23 ;  /* 0x0000001714007986 */ /* 0x0001e8000c101908 */
[----:B------:R-:W2:Y:S04]  /*0440*/  LDG.E R25, desc[UR8][R14.64+0x4] ;  /* 0x000004080e197981 */ /* 0x000ea8000c1e1900 */
[----:B------:R-:W3:Y:S01]  /*0450*/  LDG.E R19, desc[UR8][R12.64+0x4] ;  /* 0x000004080c137981 */ /* 0x000ee2000c1e1900 */
[----:B--2---:R-:W-:Y:S02]  /*0460*/  SHF.R.S32.HI R17, RZ, 0x1f, R25 ;  /* 0x0000001fff117819 */ /* 0x004fe40000011419 */
[----:B---3--:R-:W-:-:S03]  /*0470*/  SHF.R.S32.HI R18, RZ, 0x1f, R19 ;  /* 0x0000001fff127819 */ /* 0x008fc60000011413 */
[-C--:B------:R-:W-:Y:S02]  /*0480*/  IMAD R22, R17, R4.reuse, RZ ;  /* 0x0000000411167224 */ /* 0x080fe400078e02ff */
[----:B------:R-:W-:Y:S01]  /*0490*/  IMAD.WIDE.U32 R16, R25, R4, R6 ;  /* 0x0000000419107225 */ /* 0x000fe200078e0006 */
[----:B------:R-:W-:-:S03]  /*04a0*/  LEA.HI R18, R18, R19, RZ, 0x5 ;  /* 0x0000001312127211 */ /* 0x000fc600078f28ff */
[----:B------:R-:W-:-:S05]  /*04b0*/  IMAD R25, R25, R5, R22 ;  /* 0x0000000519197224 */ /* 0x000fca00078e0216 */
[----:B------:R-:W-:Y:S02]  /*04c0*/  IADD3 R17, PT, PT, R17, R25, RZ ;  /* 0x0000001911117210 */ /* 0x000fe40007ffe0ff */
[----:B------:R-:W-:-:S05]  /*04d0*/  SHF.R.S32.HI R25, RZ, 0x5, R18 ;  /* 0x00000005ff197819 */ /* 0x000fca0000011412 */
[----:B------:R-:W-:-:S05]  /*04e0*/  IMAD.WIDE R16, R25, 0x4, R16 ;  /* 0x0000000419107825 */ /* 0x000fca00078e0210 */
[----:B------:R-:W2:Y:S01]  /*04f0*/  LDG.E R18, desc[UR8][R16.64] ;  /* 0x0000000810127981 */ /* 0x000ea2000c1e1900 */
[----:B------:R-:W-:-:S04]  /*0500*/  SHF.L.W.U32 R19, R0, R19, RZ ;  /* 0x0000001300137219 */ /* 0x000fc80000000eff */
[----:B--2---:R-:W-:-:S05]  /*0510*/  LOP3.LUT R19, R19, R18, RZ, 0xfc, !PT ;  /* 0x0000001213137212 */ /* 0x004fca00078efcff */
[----:B------:R1:W-:Y:S04]  /*0520*/  STG.E desc[UR8][R16.64], R19 ;  /* 0x0000001310007986 */ /* 0x0003e8000c101908 */
[----:B0-----:R-:W2:Y:S02]  /*0530*/  LDG.E R21, desc[UR8][R14.64+0x4] ;  /* 0x000004080e157981 */ /* 0x001ea4000c1e1900 */
[----:B--2---:R-:W-:-:S05]  /*0540*/  IMAD.WIDE R20, R21, 0x4, R8 ;  /* 0x0000000415147825 */ /* 0x004fca00078e0208 */
[----:B------:R-:W2:Y:S02]  /*0550*/  LDG.E R18, desc[UR8][R20.64] ;  /* 0x0000000814127981 */ /* 0x000ea4000c1e1900 */
[----:B--2---:R-:W-:-:S05]  /*0560*/  VIADD R25, R18, 0x1 ;  /* 0x0000000112197836 */ /* 0x004fca0000000000 */
[----:B------:R0:W-:Y:S04]  /*0570*/  STG.E desc[UR8][R20.64], R25 ;  /* 0x0000001914007986 */ /* 0x0001e8000c101908 */
[----:B------:R-:W2:Y:S02]  /*0580*/  LDG.E R23, desc[UR8][R12.64+0x4] ;  /* 0x000004080c177981 */ /* 0x000ea4000c1e1900 */
[----:B--2---:R-:W-:-:S05]  /*0590*/  IMAD.WIDE R22, R23, 0x4, R10 ;  /* 0x0000000417167825 */ /* 0x004fca00078e020a */
[----:B------:R-:W2:Y:S02]  /*05a0*/  LDG.E R18, desc[UR8][R22.64] ;  /* 0x0000000816127981 */ /* 0x000ea4000c1e1900 */
[----:B--2---:R-:W-:-:S05]  /*05b0*/  VIADD R27, R18, 0x1 ;  /* 0x00000001121b7836 */ /* 0x004fca0000000000 */
        /* <DEDUP_REMOVED lines=9> */
[----:B0-----:R-:W-:-:S04]  /*0650*/  SHF.R.S32.HI R21, RZ, 0x5, R18 ;  /* 0x00000005ff157819 */ /* 0x001fc80000011412 */
[----:B------:R-:W-:-:S03]  /*0660*/  IADD3 R17, PT, PT, R17, R29, RZ ;  /* 0x0000001d11117210 */ /* 0x000fc60007ffe0ff */
[----:B------:R-:W-:-:S05]  /*0670*/  IMAD.WIDE R20, R21, 0x4, R16 ;  /* 0x0000000415147825 */ /* 0x000fca00078e0210 */
[----:B------:R-:W2:Y:S01]  /*0680*/  LDG.E R16, desc[UR8][R20.64] ;  /* 0x0000000814107981 */ /* 0x000ea2000c1e1900 */
[----:B------:R-:W-:-:S04]  /*0690*/  SHF.L.W.U32 R19, R0, R19, RZ ;  /* 0x0000001300137219 */ /* 0x000fc80000000eff */
[----:B--2---:R-:W-:-:S05]  /*06a0*/  LOP3.LUT R23, R19, R16, RZ, 0xfc, !PT ;  /* 0x0000001013177212 */ /* 0x004fca00078efcff */
        /* <DEDUP_REMOVED lines=8> */
[----:B------:R-:W-:-:S04]  /*0730*/  IMAD R25, R25, R5, R22 ;  /* 0x0000000519197224 */ /* 0x000fc800078e0216 */
[----:B------:R-:W-:Y:S01]  /*0740*/  IMAD.IADD R17, R17, 0x1, R25 ;  /* 0x0000000111117824 */ /* 0x000fe200078e0219 */
[----:B------:R-:W-:-:S05]  /*0750*/  SHF.R.S32.HI R25, RZ, 0x5, R18 ;  /* 0x00000005ff197819 */ /* 0x000fca0000011412 */
[----:B------:R-:W-:-:S05]  /*0760*/  IMAD.WIDE R16, R25, 0x4, R16 ;  /* 0x0000000419107825 */ /* 0x000fca00078e0210 */
[----:B------:R-:W0:Y:S01]  /*0770*/  LDG.E R18, desc[UR8][R16.64] ;  /* 0x0000000810127981 */ /* 0x000e22000c1e1900 */
[----:B------:R-:W-:-:S04]  /*0780*/  SHF.L.W.U32 R19, R0, R19, RZ ;  /* 0x0000001300137219 */ /* 0x000fc80000000eff */
[----:B0-----:R-:W-:-:S05]  /*0790*/  LOP3.LUT R23, R19, R18, RZ, 0xfc, !PT ;  /* 0x0000001213177212 */ /* 0x001fca00078efcff */
[----:B------:R0:W-:Y:S04]  /*07a0*/  STG.E desc[UR8][R16.64], R23 ;  /* 0x0000001710007986 */ /* 0x0001e8000c101908 */
[----:B------:R-:W2:Y:S02]  /*07b0*/  LDG.E R19, desc[UR8][R14.64+0x8] ;  /* 0x000008080e137981 */ /* 0x000ea4000c1e1900 */
[----:B--2---:R-:W-:-:S05]  /*07c0*/  IMAD.WIDE R18, R19, 0x4, R8 ;  /* 0x0000000413127825 */ /* 0x004fca00078e0208 */
[----:B------:R-:W2:Y:S02]  /*07d0*/  LDG.E R20, desc[UR8][R18.64] ;  /* 0x0000000812147981 */ /* 0x000ea4000c1e1900 */
[----:B--2---:R-:W-:-:S05]  /*07e0*/  VIADD R25, R20, 0x1 ;  /* 0x0000000114197836 */ /* 0x004fca0000000000 */
[----:B------:R1:W-:Y:S04]  /*07f0*/  STG.E desc[UR8][R18.64], R25 ;  /* 0x0000001912007986 */ /* 0x0003e8000c101908 */
[----:B------:R-:W2:Y:S02]  /*0800*/  LDG.E R21, desc[UR8][R12.64+0x8] ;  /* 0x000008080c157981 */ /* 0x000ea4000c1e1900 */
[----:B--2---:R-:W-:-:S05]  /*0810*/  IMAD.WIDE R20, R21, 0x4, R10 ;  /* 0x0000000415147825 */ /* 0x004fca00078e020a */
[----:B------:R-:W0:Y:S01]  /*0820*/  LDG.E R22, desc[UR8][R20.64] ;  /* 0x0000000814167981 */ /* 0x000e22000c1e1900 */
[----:B------:R-:W-:Y:S02]  /*0830*/  UIADD3 UR6, UP0, UPT, UR6, 0x8, URZ ;  /* 0x0000000806067890 */ /* 0x000fe4000ff1e0ff */
[----:B----4-:R-:W-:Y:S02]  /*0840*/  UIADD3 UR4, UP1, UPT, UR4, 0x8, URZ ;  /* 0x0000000804047890 */ /* 0x010fe4000ff3e0ff */
[----:B------:R-:W-:Y:S02]  /*0850*/  UIADD3.X UR7, UPT, UPT, URZ, UR7, URZ, UP0, !UPT ;  /* 0x00000007ff077290 */ /* 0x000fe400087fe4ff */
[----:B------:R-:W-:Y:S01]  /*0860*/  UIADD3.X UR5, UPT, UPT, URZ, UR5, URZ, UP1, !UPT ;  /* 0x00000005ff057290 */ /* 0x000fe20008ffe4ff */
[----:B------:R-:W-:Y:S02]  /*0870*/  IMAD.U32 R14, RZ, RZ, UR6 ;  /* 0x00000006ff0e7e24 */ /* 0x000fe4000f8e00ff */
[----:B------:R-:W-:Y:S01]  /*0880*/  IMAD.U32 R12, RZ, RZ, UR4 ;  /* 0x00000004ff0c7e24 */ /* 0x000fe2000f8e00ff */
[----:B------:R-:W-:Y:S01]  /*0890*/  MOV R15, UR7 ;  /* 0x00000007000f7c02 */ /* 0x000fe20008000f00 */
[----:B------:R-:W-:Y:S01]  /*08a0*/  UMOV UR4, URZ ;  /* 0x000000ff00047c82 */ /* 0x000fe20008000000 */
[----:B------:R-:W-:Y:S01]  /*08b0*/  IMAD.U32 R13, RZ, RZ, UR5 ;  /* 0x00000005ff0d7e24 */ /* 0x000fe2000f8e00ff */
[----:B0-----:R-:W-:-:S05]  /*08c0*/  IADD3 R17, PT, PT, R22, 0x1, RZ ;  /* 0x0000000116117810 */ /* 0x001fca0007ffe0ff */
[----:B------:R1:W-:Y:S02]  /*08d0*/  STG.E desc[UR8][R20.64], R17 ;  /* 0x0000001114007986 */ /* 0x0003e4000c101908 */
.L_x_107:
[----:B01----:R-:W2:Y:S04]  /*08e0*/  LDG.E R21, desc[UR8][R14.64+0x4] ;  /* 0x000004080e157981 */ /* 0x003ea8000c1e1900 */
[----:B------:R-:W3:Y:S01]  /*08f0*/  LDG.E R19, desc[UR8][R12.64+0x4] ;  /* 0x000004080c137981 */ /* 0x000ee2000c1e1900 */
[----:B--2---:R-:W-:Y:S02]  /*0900*/  SHF.R.S32.HI R16, RZ, 0x1f, R21 ;  /* 0x0000001fff107819 */ /* 0x004fe40000011415 */
[----:B---3--:R-:W-:-:S03]  /*0910*/  SHF.R.S32.HI R18, RZ, 0x1f, R19 ;  /* 0x0000001fff127819 */ /* 0x008fc60000011413 */
[----:B------:R-:W-:Y:S02]  /*0920*/  IMAD R20, R16, UR10, RZ ;  /* 0x0000000a10147c24 */ /* 0x000fe4000f8e02ff */
[----:B------:R-:W-:Y:S01]  /*0930*/  IMAD.WIDE.U32 R16, R21, UR10, R2 ;  /* 0x0000000a15107c25 */ /* 0x000fe2000f8e0002 */
[----:B------:R-:W-:-:S03]  /*0940*/  LEA.HI R18, R18, R19, RZ, 0x5 ;  /* 0x0000001312127211 */ /* 0x000fc600078f28ff */
[----:B------:R-:W-:-:S04]  /*0950*/  IMAD R21, R21, UR11, R20 ;  /* 0x0000000b15157c24 */ /* 0x000fc8000f8e0214 */
[----:B------:R-:W-:Y:S01]  /*0960*/  IMAD.IADD R17, R17, 0x1, R21 ;  /* 0x0000000111117824 */ /* 0x000fe200078e0215 */
[----:B------:R-:W-:-:S05]  /*0970*/  SHF.R.S32.HI R21, RZ, 0x5, R18 ;  /* 0x00000005ff157819 */ /* 0x000fca0000011412 */
        /* <DEDUP_REMOVED lines=31> */
[----:B-1----:R-:W4:Y:S01]  /*0b70*/  LDG.E R19, desc[UR8][R12.64+0x8] ;  /* 0x000008080c137981 */ /* 0x002f22000c1e1900 */
[----:B---3--:R-:W-:Y:S02]  /*0b80*/  SHF.R.S32.HI R16, RZ, 0x1f, R29 ;  /* 0x0000001fff107819 */ /* 0x008fe4000001141d */
[----:B----4-:R-:W-:-:S03]  /*0b90*/  SHF.R.S32.HI R18, RZ, 0x1f, R19 ;  /* 0x0000001fff127819 */ /* 0x010fc60000011413 */
        /* <DEDUP_REMOVED lines=34> */
[----:B--2---:R-:W-:-:S05]  /*0dc0*/  IADD3 R27, PT, PT, R18, 0x1, RZ ;  /* 0x00000001121b7810 */ /* 0x004fca0007ffe0ff */
        /* <DEDUP_REMOVED lines=9> */
[----:B0-----:R-:W-:-:S03]  /*0e60*/  SHF.R.S32.HI R21, RZ, 0x5, R18 ;  /* 0x00000005ff157819 */ /* 0x001fc60000011412 */
[----:B------:R-:W-:Y:S02]  /*0e70*/  IMAD.IADD R17, R17, 0x1, R29 ;  /* 0x0000000111117824 */ /* 0x000fe400078e021d */
        /* <DEDUP_REMOVED lines=23> */
[----:B--2---:R-:W-:-:S05]  /*0ff0*/  IADD3 R25, PT, PT, R18, 0x1, RZ ;  /* 0x0000000112197810 */ /* 0x004fca0007ffe0ff */
        /* <DEDUP_REMOVED lines=43> */
[----:B------:R-:W2:Y:S01]  /*12b0*/  LDG.E R22, desc[UR8][R20.64] ;  /* 0x0000000814167981 */ /* 0x000ea2000c1e1900 */
[----:B------:R-:W-:Y:S01]  /*12c0*/  UIADD3 UR4, UPT, UPT, UR4, 0x4, URZ ;  /* 0x0000000404047890 */ /* 0x000fe2000fffe0ff */
[----:B------:R-:W-:Y:S02]  /*12d0*/  IADD3 R14, P0, PT, R14, 0x10, RZ ;  /* 0x000000100e0e7810 */ /* 0x000fe40007f1e0ff */
[----:B------:R-:W-:Y:S01]  /*12e0*/  IADD3 R12, P1, PT, R12, 0x10, RZ ;  /* 0x000000100c0c7810 */ /* 0x000fe20007f3e0ff */
[----:B------:R-:W-:Y:S02]  /*12f0*/  UISETP.NE.AND UP0, UPT, UR4, 0xe4e0, UPT ;  /* 0x0000e4e00400788c */ /* 0x000fe4000bf05270 */
[----:B------:R-:W-:Y:S01]  /*1300*/  IMAD.X R15, RZ, RZ, R15, P0 ;  /* 0x000000ffff0f7224 */ /* 0x000fe200000e060f */
[----:B------:R-:W-:Y:S01]  /*1310*/  IADD3.X R13, PT, PT, RZ, R13, RZ, P1, !PT ;  /* 0x0000000dff0d7210 */ /* 0x000fe20000ffe4ff */
[----:B--2---:R-:W-:-:S05]  /*1320*/  VIADD R27, R22, 0x1 ;  /* 0x00000001161b7836 */ /* 0x004fca0000000000 */
[----:B------:R0:W-:Y:S01]  /*1330*/  STG.E desc[UR8][R20.64], R27 ;  /* 0x0000001b14007986 */ /* 0x0001e2000c101908 */
[----:B------:R-:W-:Y:S05]  /*1340*/  BRA.U UP0, `(.L_x_107) ;  /* 0xfffffff500647547 */ /* 0x000fea000b83ffff */
[----:B------:R-:W-:Y:S05]  /*1350*/  EXIT ;  /* 0x000000000000794d */ /* 0x000fea0003800000 */
.L_x_108:
        /* <DEDUP_REMOVED lines=10> */
.L_x_115:


//--------------------- .text._Z19generate_EU_indicesPiS_ --------------------------
	.section	.text._Z19generate_EU_indicesPiS_,"ax",@progbits
	.align	128
        .global         _Z19generate_EU_indicesPiS_
        .type           _Z19generate_EU_indicesPiS_,@function
        .size           _Z19generate_EU_indicesPiS_,(.L_x_116 - _Z19generate_EU_indicesPiS_)
        .other          _Z19generate_EU_indicesPiS_,@"STO_CUDA_ENTRY STV_DEFAULT"
_Z19generate_EU_indicesPiS_:
.text._Z19generate_EU_indicesPiS_:
[----:B------:R-:W-:Y:S01]  /*0000*/  LDC R1, c[0x0][0x37c] ;  /* 0x0000df00ff017b82 */ /* 0x000fe20000000800 */
[----:B------:R-:W0:Y:S01]  /*0010*/  LDCU.64 UR4, c[0x0][0x380] ;  /* 0x00007000ff0477ac */ /* 0x000e220008000a00 */
[----:B------:R-:W-:Y:S02]  /*0020*/  HFMA2 R0, -RZ, RZ, 0, 1.78813934326171875e-07 ;  /* 0x00000003ff007431 */ /* 0x000fe400000001ff */
[----:B------:R-:W-:Y:S01]  /*0030*/  IMAD.MOV.U32 R4, RZ, RZ, -0x1 ;  /* 0xffffffffff047424 */ /* 0x000fe200078e00ff */
[----:B------:R-:W1:Y:S01]  /*0040*/  LDCU.64 UR6, c[0x0][0x358] ;  /* 0x00006b00ff0677ac */ /* 0x000e620008000a00 */
[----:B0-----:R-:W-:-:S04]  /*0050*/  UIADD3 UR4, UP0, UPT, UR4, 0x8, URZ ;  /* 0x0000000804047890 */ /* 0x001fc8000ff1e0ff */
[----:B------:R-:W-:Y:S02]  /*0060*/  UIADD3.X UR5, UPT, UPT, URZ, UR5, URZ, UP0, !UPT ;  /* 0x00000005ff057290 */ /* 0x000fe400087fe4ff */
[----:B------:R-:W-:-:S04]  /*0070*/  IMAD.U32 R2, RZ, RZ, UR4 ;  /* 0x00000004ff027e24 */ /* 0x000fc8000f8e00ff */
[----:B-1----:R-:W-:-:S07]  /*0080*/  MOV R3, UR5 ;  /* 0x0000000500037c02 */ /* 0x002fce0008000f00 */
.L_x_109:
[----:B------:R-:W2:Y:S02]  /*0090*/  LDG.E R5, desc[UR6][R2.64+-0x8] ;  /* 0xfffff80602057981 */ /* 0x000ea4000c1e1900 */
[----:B--2---:R-:W-:-:S13]  /*00a0*/  ISETP.GT.AND P0, PT, R5, R4, PT ;  /* 0x000000040500720c */ /* 0x004fda0003f04270 */
[----:B------:R-:W0:Y:S01]  /*00b0*/  @P0 LDC.64 R6, c[0x0][0x388] ;  /* 0x0000e200ff060b82 */ /* 0x000e220000000a00 */
[----:B------:R-:W-:Y:S02]  /*00c0*/  @P0 VIADD R11, R0, 0xfffffffd ;  /* 0xfffffffd000b0836 */ /* 0x000fe40000000000 */
[----:B0-----:R-:W-:-:S05]  /*00d0*/  @P0 IMAD.WIDE R6, R4, 0x4, R6 ;  /* 0x0000000404060825 */ /* 0x001fca00078e0206 */
[----:B------:R0:W-:Y:S04]  /*00e0*/  @P0 STG.E desc[UR6][R6.64+0x4], R11 ;  /* 0x0000040b06000986 */ /* 0x0001e8000c101906 */
[----:B------:R-:W2:Y:S01]  /*00f0*/  LDG.E R9, desc[UR6][R2.64+-0x4] ;  /* 0xfffffc0602097981 */ /* 0x000ea2000c1e1900 */
[----:B------:R-:W-:-:S05]  /*0100*/  @P0 IADD3 R5, PT, PT, R4, 0x1, RZ ;  /* 0x0000000104050810 */ /* 0x000fca0007ffe0ff */
[----:B------:R-:W-:-:S05]  /*0110*/  @P0 IMAD.MOV.U32 R4, RZ, RZ, R5 ;  /* 0x000000ffff040224 */ /* 0x000fca00078e0005 */
[----:B--2---:R-:W-:-:S13]  /*0120*/  ISETP.GT.AND P0, PT, R9, R4, PT ;  /* 0x000000040900720c */ /* 0x004fda0003f04270 */
[----:B------:R-:W1:Y:S01]  /*0130*/  @P0 LDC.64 R8, c[0x0][0x388] ;  /* 0x0000e200ff080b82 */ /* 0x000e620000000a00 */
[----:B------:R-:W-:Y:S01]  /*0140*/  @P0 IADD3 R5, PT, PT, R0, -0x2, RZ ;  /* 0xfffffffe00050810 */ /* 0x000fe20007ffe0ff */
[----:B-1----:R-:W-:-:S05]  /*0150*/  @P0 IMAD.WIDE R8, R4, 0x4, R8 ;  /* 0x0000000404080825 */ /* 0x002fca00078e0208 */
[----:B------:R1:W-:Y:S04]  /*0160*/  @P0 STG.E desc[UR6][R8.64+0x4], R5 ;  /* 0x0000040508000986 */ /* 0x0003e8000c101906 */
[----:B------:R-:W2:Y:S01]  /*0170*/  LDG.E R13, desc[UR6][R2.64] ;  /* 0x00000006020d7981 */ /* 0x000ea2000c1e1900 */
[----:B------:R-:W-:Y:S01]  /*0180*/  @P0 VIADD R10, R4, 0x1 ;  /* 0x00000001040a0836 */ /* 0x000fe20000000000 */
[----:B------:R-:W-:-:S04]  /*0190*/  ISETP.NE.AND P1, PT, R0, 0xe4e3, PT ;  /* 0x0000e4e30000780c */ /* 0x000fc80003f25270 */
[----:B------:R-:W-:-:S04]  /*01a0*/  @P0 MOV R4, R10 ;  /* 0x0000000a00040202 */ /* 0x000fc80000000f00 */
[----:B--2---:R-:W-:-:S13]  /*01b0*/  ISETP.GT.AND P0, PT, R13, R4, PT ;  /* 0x000000040d00720c */ /* 0x004fda0003f04270 */
[----:B0-----:R-:W0:Y:S01]  /*01c0*/  @P0 LDC.64 R6, c[0x0][0x388] ;  /* 0x0000e200ff060b82 */ /* 0x001e220000000a00 */
[----:B------:R-:W-:Y:S02]  /*01d0*/  @P0 VIADD R11, R0, 0xffffffff ;  /* 0xffffffff000b0836 */ /* 0x000fe40000000000 */
[----:B0-----:R-:W-:-:S05]  /*01e0*/  @P0 IMAD.WIDE R6, R4, 0x4, R6 ;  /* 0x0000000404060825 */ /* 0x001fca00078e0206 */
[----:B------:R1:W-:Y:S01]  /*01f0*/  @P0 STG.E desc[UR6][R6.64+0x4], R11 ;  /* 0x0000040b06000986 */ /* 0x0003e2000c101906 */
[----:B------:R-:W-:Y:S05]  /*0200*/  @!P1 EXIT ;  /* 0x000000000000994d */ /* 0x000fea0003800000 */
[----:B-1----:R0:W2:Y:S01]  /*0210*/  LDG.E R5, desc[UR6][R2.64+0x4] ;  /* 0x0000040602057981 */ /* 0x0020a2000c1e1900 */
[----:B------:R-:W-:-:S05]  /*0220*/  @P0 IADD3 R6, PT, PT, R4, 0x1, RZ ;  /* 0x0000000104060810 */ /* 0x000fca0007ffe0ff */
[----:B------:R-:W-:Y:S01]  /*0230*/  @P0 IMAD.MOV.U32 R4, RZ, RZ, R6 ;  /* 0x000000ffff040224 */ /* 0x000fe200078e0006 */
[----:B0-----:R-:W-:-:S05]  /*0240*/  IADD3 R2, P1, PT, R2, 0x10, RZ ;  /* 0x0000001002027810 */ /* 0x001fca0007f3e0ff */
[----:B------:R-:W-:Y:S01]  /*0250*/  IMAD.X R3, RZ, RZ, R3, P1 ;  /* 0x000000ffff037224 */ /* 0x000fe200008e0603 */
[----:B--2---:R-:W-:-:S13]  /*0260*/  ISETP.GT.AND P0, PT, R5, R4, PT ;  /* 0x000000040500720c */ /* 0x004fda0003f04270 */
[----:B------:R-:W0:Y:S01]  /*0270*/  @P0 LDC.64 R6, c[0x0][0x388] ;  /* 0x0000e200ff060b82 */ /* 0x000e220000000a00 */
[C---:B------:R-:W-:Y:S01]  /*0280*/  @P0 IADD3 R5, PT, PT, R4.reuse, 0x1, RZ ;  /* 0x0000000104050810 */ /* 0x040fe20007ffe0ff */
[----:B0-----:R-:W-:-:S03]  /*0290*/  @P0 IMAD.WIDE R6, R4, 0x4, R6 ;  /* 0x0000000404060825 */ /* 0x001fc600078e0206 */
[----:B------:R-:W-:Y:S02]  /*02a0*/  @P0 MOV R4, R5 ;  /* 0x0000000500040202 */ /* 0x000fe40000000f00 */
[----:B------:R0:W-:Y:S02]  /*02b0*/  @P0 STG.E desc[UR6][R6.64+0x4], R0 ;  /* 0x0000040006000986 */ /* 0x0001e4000c101906 */
[----:B0-----:R-:W-:Y:S01]  /*02c0*/  VIADD R0, R0, 0x4 ;  /* 0x0000000400007836 */ /* 0x001fe20000000000 */
[----:B------:R-:W-:Y:S06]  /*02d0*/  BRA `(.L_x_109) ;  /* 0xfffffffc006c7947 */ /* 0x000fec000383ffff */
.L_x_110:
        /* <DEDUP_REMOVED lines=10> */
.L_x_116:


//--------------------- .text._Z19generate_EV_indicesPiS_ --------------------------
	.section	.text._Z19generate_EV_indicesPiS_,"ax",@progbits
	.align	128
        .global         _Z19generate_EV_indicesPiS_
        .type           _Z19generate_EV_indicesPiS_,@function
        .size           _Z19generate_EV_indicesPiS_,(.L_x_117 - _Z19generate_EV_indicesPiS_)
        .other          _Z19generate_EV_indicesPiS_,@"STO_CUDA_ENTRY STV_DEFAULT"
_Z19generate_EV_indicesPiS_:
.text._Z19generate_EV_indicesPiS_:
        /* <DEDUP_REMOVED lines=9> */
.L_x_111:
        /* <DEDUP_REMOVED lines=37> */
.L_x_112:
        /* <DEDUP_REMOVED lines=10> */
.L_x_117:


//--------------------- .nv.shared._Z13col_traversaliPjmPiS0_S_iS0_S0_ --------------------------
	.section	.nv.shared._Z13col_traversaliPjmPiS0_S_iS0_S0_,"aw",@nobits
	.sectionflags	@""
	.align	4
.nv.shared._Z13col_traversaliPjmPiS0_S_iS0_S0_:
	.zero		25131


//--------------------- .nv.shared.reserved.0     --------------------------
	.section	.nv.shared.reserved.0,"aw",@nobits
	.weak		__nv_reservedSMEM_offset_0_alias
	.size		__nv_reservedSMEM_offset_0_alias, 0, 64
	.other		__nv_reservedSMEM_offset_0_alias,@"STO_CUDA_RESERVED_SHARED STV_DEFAULT"
__nv_reservedSMEM_offset_0_alias:
	.zero		0
	.zero		64


//--------------------- .nv.shared._Z13row_traversaliPjmPiS0_S_iS0_S0_S0_ --------------------------
	.section	.nv.shared._Z13row_traversaliPjmPiS0_S_iS0_S0_S0_,"aw",@nobits
	.sectionflags	@""
	.align	4
.nv.shared._Z13row_traversaliPjmPiS0_S_iS0_S0_S0_:
	.zero		20502


//--------------------- .nv.constant0._Z13col_traversaliPjmPiS0_S_iS0_S0_ --------------------------
	.section	.nv.constant0._Z13col_traversaliPjmPiS0_S_iS0_S0_,"a",@progbits
	.sectionflags	@""
	.align	4
.nv.constant0._Z13col_traversaliPjmPiS0_S_iS0_S0_:
	.zero		968


//--------------------- .nv.constant0._Z13row_traversaliPjmPiS0_S_iS0_S0_S0_ --------------------------
	.section	.nv.constant0._Z13row_traversaliPjmPiS0_S_iS0_S0_S0_,"a",@progbits
	.sectionflags	@""
	.align	4
.nv.constant0._Z13row_traversaliPjmPiS0_S_iS0_S0_S0_:
	.zero		976


//--------------------- .nv.constant0._Z11make_bitmapPjPiS0_S0_mS_mS0_S0_ --------------------------
	.section	.nv.constant0._Z11make_bitmapPjPiS0_S0_mS_mS0_S0_,"a",@progbits
	.sectionflags	@""
	.align	4
.nv.constant0._Z11make_bitmapPjPiS0_S0_mS_mS0_S0_:
	.zero		968


//--------------------- .nv.constant0._Z19generate_EU_indicesPiS_ --------------------------
	.section	.nv.constant0._Z19generate_EU_indicesPiS_,"a",@progbits
	.sectionflags	@""
	.align	4
.nv.constant0._Z19generate_EU_indicesPiS_:
	.zero		912


//--------------------- .nv.constant0._Z19generate_EV_indicesPiS_ --------------------------
	.section	.nv.constant0._Z19generate_EV_indicesPiS_,"a",@progbits
	.sectionflags	@""
	.align	4
.nv.constant0._Z19generate_EV_indicesPiS_:
	.zero		912


//--------------------- SYMBOLS --------------------------

	.type		.nv.reservedSmem.offset0,@object
	.size		.nv.reservedSmem.offset0,0x4
	.type		.nv.reservedSmem.cap,@object
	.size		.nv.reservedSmem.cap,0x4
